	.headerflags	@"EF_CUDA_TEXMODE_UNIFIED EF_CUDA_64BIT_ADDRESS EF_CUDA_ACCELERATORS EF_CUDA_SM90 EF_CUDA_VIRTUAL_SM(EF_CUDA_SM90)"
	.elftype	@"ET_EXEC"


//--------------------- .nv.info                  --------------------------
	.section	.nv.info,"",@"SHT_CUDA_INFO"
	.align	4


	//----- nvinfo : EIATTR_REGCOUNT
	.align		4
        /*0000*/ 	.byte	0x04, 0x2f
        /*0002*/ 	.short	(.L_3 - .L_2)
	.align		4
.L_2:
        /*0004*/ 	.word	index@(triton_poi_fused__native_batch_norm_legit_no_training_mul_softplus_tanh_8)
        /*0008*/ 	.word	0x0000003d


	//----- nvinfo : EIATTR_MIN_STACK_SIZE
	.align		4
.L_3:
        /*000c*/ 	.byte	0x04, 0x12
        /*000e*/ 	.short	(.L_5 - .L_4)
	.align		4
.L_4:
        /*0010*/ 	.word	index@(triton_poi_fused__native_batch_norm_legit_no_training_mul_softplus_tanh_8)
        /*0014*/ 	.word	0x00000000


	//----- nvinfo : EIATTR_FRAME_SIZE
	.align		4
.L_5:
        /*0018*/ 	.byte	0x04, 0x11
        /*001a*/ 	.short	(.L_7 - .L_6)
	.align		4
.L_6:
        /*001c*/ 	.word	index@(triton_poi_fused__native_batch_norm_legit_no_training_mul_softplus_tanh_8)
        /*0020*/ 	.word	0x00000000


	//----- nvinfo : EIATTR_MIN_STACK_SIZE
	.align		4
.L_7:
        /*0024*/ 	.byte	0x04, 0x12
        /*0026*/ 	.short	(.L_9 - .L_8)
	.align		4
.L_8:
        /*0028*/ 	.word	index@(triton_poi_fused__native_batch_norm_legit_no_training_mul_softplus_tanh_8)
        /*002c*/ 	.word	0x00000000
.L_9:


//--------------------- .nv.info.triton_poi_fused__native_batch_norm_legit_no_training_mul_softplus_tanh_8 --------------------------
	.section	.nv.info.triton_poi_fused__native_batch_norm_legit_no_training_mul_softplus_tanh_8,"",@"SHT_CUDA_INFO"
	.sectionflags	@""
	.align	4


	//----- nvinfo : EIATTR_CUDA_API_VERSION
	.align		4
        /*0000*/ 	.byte	0x04, 0x37
        /*0002*/ 	.short	(.L_11 - .L_10)
.L_10:
        /*0004*/ 	.word	0x0000007c


	//----- nvinfo : EIATTR_KPARAM_INFO
	.align		4
.L_11:
        /*0008*/ 	.byte	0x04, 0x17
        /*000a*/ 	.short	(.L_13 - .L_12)
.L_12:
        /*000c*/ 	.word	0x00000000
        /*0010*/ 	.short	0x0007
        /*0012*/ 	.short	0x0034
        /*0014*/ 	.byte	0x00, 0xf0, 0x11, 0x00


	//----- nvinfo : EIATTR_KPARAM_INFO
	.align		4
.L_13:
        /*0018*/ 	.byte	0x04, 0x17
        /*001a*/ 	.short	(.L_15 - .L_14)
.L_14:
        /*001c*/ 	.word	0x00000000
        /*0020*/ 	.short	0x0006
        /*0022*/ 	.short	0x0030
        /*0024*/ 	.byte	0x00, 0xf0, 0x11, 0x00


	//----- nvinfo : EIATTR_KPARAM_INFO
	.align		4
.L_15:
        /*0028*/ 	.byte	0x04, 0x17
        /*002a*/ 	.short	(.L_17 - .L_16)
.L_16:
        /*002c*/ 	.word	0x00000000
        /*0030*/ 	.short	0x0005
        /*0032*/ 	.short	0x0028
        /*0034*/ 	.byte	0x00, 0xf4, 0x21, 0x00


	//----- nvinfo : EIATTR_KPARAM_INFO
	.align		4
.L_17:
        /*0038*/ 	.byte	0x04, 0x17
        /*003a*/ 	.short	(.L_19 - .L_18)
.L_18:
        /*003c*/ 	.word	0x00000000
        /*0040*/ 	.short	0x0004
        /*0042*/ 	.short	0x0020
        /*0044*/ 	.byte	0x00, 0xf4, 0x21, 0x00


	//----- nvinfo : EIATTR_KPARAM_INFO
	.align		4
.L_19:
        /*0048*/ 	.byte	0x04, 0x17
        /*004a*/ 	.short	(.L_21 - .L_20)
.L_20:
        /*004c*/ 	.word	0x00000000
        /*0050*/ 	.short	0x0003
        /*0052*/ 	.short	0x0018
        /*0054*/ 	.byte	0x00, 0xf4, 0x21, 0x00


	//----- nvinfo : EIATTR_KPARAM_INFO
	.align		4
.L_21:
        /*0058*/ 	.byte	0x04, 0x17
        /*005a*/ 	.short	(.L_23 - .L_22)
.L_22:
        /*005c*/ 	.word	0x00000000
        /*0060*/ 	.short	0x0002
        /*0062*/ 	.short	0x0010
        /*0064*/ 	.byte	0x00, 0xf4, 0x21, 0x00


	//----- nvinfo : EIATTR_KPARAM_INFO
	.align		4
.L_23:
        /*0068*/ 	.byte	0x04, 0x17
        /*006a*/ 	.short	(.L_25 - .L_24)
.L_24:
        /*006c*/ 	.word	0x00000000
        /*0070*/ 	.short	0x0001
        /*0072*/ 	.short	0x0008
        /*0074*/ 	.byte	0x00, 0xf4, 0x21, 0x00


	//----- nvinfo : EIATTR_KPARAM_INFO
	.align		4
.L_25:
        /*0078*/ 	.byte	0x04, 0x17
        /*007a*/ 	.short	(.L_27 - .L_26)
.L_26:
        /*007c*/ 	.word	0x00000000
        /*0080*/ 	.short	0x0000
        /*0082*/ 	.short	0x0000
        /*0084*/ 	.byte	0x00, 0xf4, 0x21, 0x00


	//----- nvinfo : EIATTR_SPARSE_MMA_MASK
	.align		4
.L_27:
        /*0088*/ 	.byte	0x03, 0x50
        /*008a*/ 	.short	0x0000


	//----- nvinfo : EIATTR_MAXREG_COUNT
	.align		4
        /*008c*/ 	.byte	0x03, 0x1b
        /*008e*/ 	.short	0x00ff


	//----- nvinfo : EIATTR_EXIT_INSTR_OFFSETS
	.align		4
        /*0090*/ 	.byte	0x04, 0x1c
        /*0092*/ 	.short	(.L_29 - .L_28)


	//   ....[0]....
.L_28:
        /*0094*/ 	.word	0x000049e0


	//   ....[1]....
        /*0098*/ 	.word	0x00004a30


	//----- nvinfo : EIATTR_REQNTID
	.align		4
.L_29:
        /*009c*/ 	.byte	0x04, 0x10
        /*009e*/ 	.short	(.L_31 - .L_30)
.L_30:
        /*00a0*/ 	.word	0x00000100
        /*00a4*/ 	.word	0x00000001
        /*00a8*/ 	.word	0x00000001


	//----- nvinfo : EIATTR_CRS_STACK_SIZE
	.align		4
.L_31:
        /*00ac*/ 	.byte	0x04, 0x1e
        /*00ae*/ 	.short	(.L_33 - .L_32)
.L_32:
        /*00b0*/ 	.word	0x00000000


	//----- nvinfo : EIATTR_CBANK_PARAM_SIZE
	.align		4
.L_33:
        /*00b4*/ 	.byte	0x03, 0x19
        /*00b6*/ 	.short	0x0038


	//----- nvinfo : EIATTR_PARAM_CBANK
	.align		4
        /*00b8*/ 	.byte	0x04, 0x0a
        /*00ba*/ 	.short	(.L_35 - .L_34)
	.align		4
.L_34:
        /*00bc*/ 	.word	index@(.nv.constant0.triton_poi_fused__native_batch_norm_legit_no_training_mul_softplus_tanh_8)
        /*00c0*/ 	.short	0x0210
        /*00c2*/ 	.short	0x0038


	//----- nvinfo : EIATTR_SW_WAR
	.align		4
.L_35:
        /*00c4*/ 	.byte	0x04, 0x36
        /*00c6*/ 	.short	(.L_37 - .L_36)
.L_36:
        /*00c8*/ 	.word	0x00000008
.L_37:


//--------------------- .nv.callgraph             --------------------------
	.section	.nv.callgraph,"",@"SHT_CUDA_CALLGRAPH"
	.align	4
	.sectionentsize	8
	.align		4
        /*0000*/ 	.word	0x00000000
	.align		4
        /*0004*/ 	.word	0xffffffff
	.align		4
        /*0008*/ 	.word	0x00000000
	.align		4
        /*000c*/ 	.word	0xfffffffe
	.align		4
        /*0010*/ 	.word	0x00000000
	.align		4
        /*0014*/ 	.word	0xfffffffd
	.align		4
        /*0018*/ 	.word	0x00000000
	.align		4
        /*001c*/ 	.word	0xfffffffc


//--------------------- .nv.constant4             --------------------------
	.section	.nv.constant4,"a",@progbits
	.align	8
	.align		8
.nv.constant4:
        /*0000*/ 	.dword	_$_str
	.align		8
        /*0008*/ 	.dword	_$_str_$_2


//--------------------- .text.triton_poi_fused__native_batch_norm_legit_no_training_mul_softplus_tanh_8 --------------------------
	.section	.text.triton_poi_fused__native_batch_norm_legit_no_training_mul_softplus_tanh_8,"ax",@progbits
	.sectionflags	@"SHF_BARRIERS=1"
	.align	128
        .global         triton_poi_fused__native_batch_norm_legit_no_training_mul_softplus_tanh_8
        .type           triton_poi_fused__native_batch_norm_legit_no_training_mul_softplus_tanh_8,@function
        .size           triton_poi_fused__native_batch_norm_legit_no_training_mul_softplus_tanh_8,(.L_x_81 - triton_poi_fused__native_batch_norm_legit_no_training_mul_softplus_tanh_8)
        .other          triton_poi_fused__native_batch_norm_legit_no_training_mul_softplus_tanh_8,@"STO_CUDA_ENTRY STV_DEFAULT"
triton_poi_fused__native_batch_norm_legit_no_training_mul_softplus_tanh_8:
.text.triton_poi_fused__native_batch_norm_legit_no_training_mul_softplus_tanh_8:
[----:B------:R-:W0:Y:S01]  /*0000*/  LDC R1, c[0x0][0x28] ;  /* 0x00000a00ff017b82 */ /* 0x000e220000000800 */
[----:B------:R-:W1:Y:S07]  /*0010*/  S2R R0, SR_TID.X ;  /* 0x0000000000007919 */ /* 0x000e6e0000002100 */
[----:B------:R-:W2:Y:S01]  /*0020*/  S2UR UR5, SR_CTAID.X ;  /* 0x00000000000579c3 */ /* 0x000ea20000002500 */
[----:B------:R-:W-:Y:S02]  /*0030*/  CS2R R24, SRZ ;  /* 0x0000000000187805 */ /* 0x000fe4000001ff00 */
[----:B------:R-:W-:Y:S01]  /*0040*/  CS2R R26, SRZ ;  /* 0x00000000001a7805 */ /* 0x000fe2000001ff00 */
[----:B------:R-:W-:-:S04]  /*0050*/  ULDC.64 UR8, c[0x0][0x208] ;  /* 0x0000820000087ab9 */ /* 0x000fc80000000a00 */
[----:B------:R-:W3:Y:S08]  /*0060*/  LDC.64 R4, c[0x0][0x220] ;  /* 0x00008800ff047b82 */ /* 0x000ef00000000a00 */
[----:B------:R-:W4:Y:S01]  /*0070*/  S2UR UR4, SR_CTAID.Y ;  /* 0x00000000000479c3 */ /* 0x000f220000002600 */
[----:B--2---:R-:W-:-:S07]  /*0080*/  USHF.L.U32 UR5, UR5, 0x6, URZ ;  /* 0x0000000605057899 */ /* 0x004fce000800063f */
[----:B------:R-:W2:Y:S01]  /*0090*/  LDC.64 R40, c[0x0][0x210] ;  /* 0x00008400ff287b82 */ /* 0x000ea20000000a00 */
[----:B------:R-:W-:Y:S02]  /*00a0*/  MOV R31, UR5 ;  /* 0x00000005001f7c02 */ /* 0x000fe40008000f00 */
[----:B-1----:R-:W-:-:S05]  /*00b0*/  SHF.L.U32 R2, R0, 0x2, RZ ;  /* 0x0000000200027819 */ /* 0x002fca00000006ff */
[----:B------:R-:W1:Y:S01]  /*00c0*/  LDC.64 R18, c[0x0][0x218] ;  /* 0x00008600ff127b82 */ /* 0x000e620000000a00 */
[----:B------:R-:W-:-:S04]  /*00d0*/  LOP3.LUT R31, R31, 0x3c, R2, 0xf8, !PT ;  /* 0x0000003c1f1f7812 */ /* 0x000fc800078ef802 */
[C---:B------:R-:W-:Y:S01]  /*00e0*/  ISETP.GE.AND P0, PT, R31.reuse, 0x100, PT ;  /* 0x000001001f00780c */ /* 0x040fe20003f06270 */
[----:B---3--:R-:W-:Y:S02]  /*00f0*/  IMAD.WIDE R4, R31, 0x4, R4 ;  /* 0x000000041f047825 */ /* 0x008fe400078e0204 */
[----:B------:R-:W3:Y:S08]  /*0100*/  LDC.64 R32, c[0x0][0x228] ;  /* 0x00008a00ff207b82 */ /* 0x000ef00000000a00 */
[----:B------:R-:W5:Y:S02]  /*0110*/  LDC.64 R34, c[0x0][0x230] ;  /* 0x00008c00ff227b82 */ /* 0x000f640000000a00 */
[----:B------:R1:W5:Y:S01]  /*0120*/  @!P0 LDG.E.EL.128 R24, desc[UR8][R4.64] ;  /* 0x0000000804188981 */ /* 0x000362000c2e1d00 */
[----:B------:R-:W-:Y:S01]  /*0130*/  SHF.R.U32.HI R3, RZ, 0x4, R0 ;  /* 0x00000004ff037819 */ /* 0x000fe20000011600 */
[----:B----4-:R-:W-:Y:S01]  /*0140*/  USHF.L.U32 UR4, UR4, 0x6, URZ ;  /* 0x0000000604047899 */ /* 0x010fe2000800063f */
[----:B------:R-:W-:-:S02]  /*0150*/  CS2R R20, SRZ ;  /* 0x0000000000147805 */ /* 0x000fc4000001ff00 */
[----:B------:R-:W-:Y:S02]  /*0160*/  CS2R R22, SRZ ;  /* 0x0000000000167805 */ /* 0x000fe4000001ff00 */
[----:B------:R-:W-:Y:S02]  /*0170*/  SGXT.U32 R3, R3, 0x4 ;  /* 0x000000040303781a */ /* 0x000fe40000000000 */
[----:B------:R-:W-:Y:S01]  /*0180*/  CS2R R6, SRZ ;  /* 0x0000000000067805 */ /* 0x000fe2000001ff00 */
[----:B-1----:R-:W-:Y:S01]  /*0190*/  IMAD.WIDE R18, R31, 0x4, R18 ;  /* 0x000000041f127825 */ /* 0x002fe200078e0212 */
[----:B------:R-:W-:Y:S02]  /*01a0*/  LOP3.LUT R0, R3, UR4, RZ, 0xfc, !PT ;  /* 0x0000000403007c12 */ /* 0x000fe4000f8efcff */
[----:B0-----:R-:W-:Y:S02]  /*01b0*/  CS2R R4, SRZ ;  /* 0x0000000000047805 */ /* 0x001fe4000001ff00 */
[----:B------:R-:W-:-:S02]  /*01c0*/  LEA R17, R0, R31, 0x8 ;  /* 0x0000001f00117211 */ /* 0x000fc400078e40ff */
[----:B------:R-:W-:Y:S02]  /*01d0*/  CS2R R8, SRZ ;  /* 0x0000000000087805 */ /* 0x000fe4000001ff00 */
[----:B------:R-:W4:Y:S01]  /*01e0*/  @!P0 LDG.E.EL.128 R4, desc[UR8][R18.64] ;  /* 0x0000000812048981 */ /* 0x000f22000c2e1d00 */
[----:B--2---:R-:W-:Y:S01]  /*01f0*/  IMAD.WIDE R16, R17, 0x4, R40 ;  /* 0x0000000411107825 */ /* 0x004fe200078e0228 */
[----:B------:R-:W-:Y:S02]  /*0200*/  CS2R R10, SRZ ;  /* 0x00000000000a7805 */ /* 0x000fe4000001ff00 */
[----:B------:R-:W-:Y:S02]  /*0210*/  CS2R R12, SRZ ;  /* 0x00000000000c7805 */ /* 0x000fe4000001ff00 */
[----:B------:R-:W-:Y:S01]  /*0220*/  CS2R R14, SRZ ;  /* 0x00000000000e7805 */ /* 0x000fe2000001ff00 */
[----:B------:R0:W4:Y:S01]  /*0230*/  @!P0 LDG.E.EL.128 R20, desc[UR8][R16.64] ;  /* 0x0000000810148981 */ /* 0x000122000c2e1d00 */
[----:B---3--:R-:W-:-:S04]  /*0240*/  IMAD.WIDE R32, R31, 0x4, R32 ;  /* 0x000000041f207825 */ /* 0x008fc800078e0220 */
[----:B-----5:R-:W-:Y:S01]  /*0250*/  IMAD.WIDE R34, R31, 0x4, R34 ;  /* 0x000000041f227825 */ /* 0x020fe200078e0222 */
[----:B------:R-:W2:Y:S04]  /*0260*/  @!P0 LDG.E.EL.128 R8, desc[UR8][R32.64] ;  /* 0x0000000820088981 */ /* 0x000ea8000c2e1d00 */
[----:B------:R1:W2:Y:S01]  /*0270*/  @!P0 LDG.E.EL.128 R12, desc[UR8][R34.64] ;  /* 0x00000008220c8981 */ /* 0x0002a2000c2e1d00 */
[----:B------:R-:W-:-:S04]  /*0280*/  MOV R0, UR4 ;  /* 0x0000000400007c02 */ /* 0x000fc80008000f00 */
[----:B------:R-:W-:-:S04]  /*0290*/  LOP3.LUT R0, R0, 0x10, R3, 0xfe, !PT ;  /* 0x0000001000007812 */ /* 0x000fc800078efe03 */
[----:B------:R-:W-:Y:S02]  /*02a0*/  LEA R29, R0, R31, 0x8 ;  /* 0x0000001f001d7211 */ /* 0x000fe400078e40ff */
[----:B0-----:R-:W-:Y:S02]  /*02b0*/  CS2R R16, SRZ ;  /* 0x0000000000107805 */ /* 0x001fe4000001ff00 */
[----:B------:R-:W-:Y:S01]  /*02c0*/  CS2R R18, SRZ ;  /* 0x0000000000127805 */ /* 0x000fe2000001ff00 */
[----:B------:R-:W-:-:S05]  /*02d0*/  IMAD.WIDE R28, R29, 0x4, R40 ;  /* 0x000000041d1c7825 */ /* 0x000fca00078e0228 */
[----:B------:R0:W3:Y:S01]  /*02e0*/  @!P0 LDG.E.EL.128 R16, desc[UR8][R28.64] ;  /* 0x000000081c108981 */ /* 0x0000e2000c2e1d00 */
[----:B------:R-:W-:Y:S01]  /*02f0*/  HFMA2.MMA R0, -RZ, RZ, 1.625, 0 ;  /* 0x3e800000ff007435 */ /* 0x000fe200000001ff */
[----:B------:R-:W-:-:S04]  /*0300*/  FADD R24, R24, 9.9999997473787516356e-06 ;  /* 0x3727c5ac18187421 */ /* 0x000fc80000000000 */
[----:B------:R-:W5:Y:S02]  /*0310*/  MUFU.SQRT R30, R24 ;  /* 0x00000018001e7308 */ /* 0x000f640000002000 */
[C---:B-----5:R-:W-:Y:S02]  /*0320*/  FSETP.GT.AND P1, PT, R30.reuse, 8.50705917302346158658e+37, PT ;  /* 0x7e8000001e00780b */ /* 0x060fe40003f24000 */
[----:B------:R-:W-:-:S11]  /*0330*/  FSETP.GEU.AND P3, PT, R30, 1.175494350822287508e-38, PT ;  /* 0x008000001e00780b */ /* 0x000fd60003f6e000 */
[----:B------:R-:W-:-:S04]  /*0340*/  @P1 FMUL R30, R30, 0.25 ;  /* 0x3e8000001e1e1820 */ /* 0x000fc80000400000 */
[----:B------:R-:W-:-:S04]  /*0350*/  @!P3 FMUL R30, R30, 16777216 ;  /* 0x4b8000001e1eb820 */ /* 0x000fc80000400000 */
[----:B-1----:R-:W1:Y:S01]  /*0360*/  MUFU.RCP R35, R30 ;  /* 0x0000001e00237308 */ /* 0x002e620000001000 */
[----:B------:R-:W-:Y:S01]  /*0370*/  FSEL R24, R0, 1, P1 ;  /* 0x3f80000000187808 */ /* 0x000fe20000800000 */
[----:B------:R-:W-:-:S04]  /*0380*/  FADD R25, R25, 9.9999997473787516356e-06 ;  /* 0x3727c5ac19197421 */ /* 0x000fc80000000000 */
[----:B------:R-:W-:Y:S02]  /*0390*/  @!P3 FMUL R24, R24, 16777216 ;  /* 0x4b8000001818b820 */ /* 0x000fe40000400000 */
[----:B------:R-:W5:Y:S01]  /*03a0*/  MUFU.SQRT R25, R25 ;  /* 0x0000001900197308 */ /* 0x000f620000002000 */
[----:B----4-:R-:W-:Y:S01]  /*03b0*/  FADD R20, -R4, R20 ;  /* 0x0000001404147221 */ /* 0x010fe20000000100 */
[----:B------:R-:W-:Y:S01]  /*03c0*/  FADD R26, R26, 9.9999997473787516356e-06 ;  /* 0x3727c5ac1a1a7421 */ /* 0x000fe20000000000 */
[----:B-1----:R-:W-:-:S05]  /*03d0*/  FMUL R35, R35, R24 ;  /* 0x0000001823237220 */ /* 0x002fca0000400000 */
[----:B------:R-:W1:Y:S01]  /*03e0*/  MUFU.SQRT R26, R26 ;  /* 0x0000001a001a7308 */ /* 0x000e620000002000 */
[----:B0-----:R-:W-:-:S04]  /*03f0*/  FMUL R29, R20, R35 ;  /* 0x00000023141d7220 */ /* 0x001fc80000400000 */
[----:B--2---:R-:W-:Y:S01]  /*0400*/  FFMA R28, R29, R8, R12 ;  /* 0x000000081d1c7223 */ /* 0x004fe2000000000c */
[----:B-----5:R-:W-:-:S03]  /*0410*/  FSETP.GT.AND P2, PT, R25, 8.50705917302346158658e+37, PT ;  /* 0x7e8000001900780b */ /* 0x020fc60003f44000 */
[----:B------:R-:W-:Y:S01]  /*0420*/  FMUL R33, R28, 1.4426950216293334961 ;  /* 0x3fb8aa3b1c217820 */ /* 0x000fe20000400000 */
[----:B------:R-:W-:Y:S01]  /*0430*/  FSETP.GEU.AND P4, PT, R25, 1.175494350822287508e-38, PT ;  /* 0x008000001900780b */ /* 0x000fe20003f8e000 */
[----:B------:R-:W-:-:S03]  /*0440*/  FADD R27, R27, 9.9999997473787516356e-06 ;  /* 0x3727c5ac1b1b7421 */ /* 0x000fc60000000000 */
[----:B------:R-:W-:Y:S02]  /*0450*/  FSETP.GEU.AND P1, PT, R33, -126, PT ;  /* 0xc2fc00002100780b */ /* 0x000fe40003f2e000 */
[C---:B-1----:R-:W-:Y:S01]  /*0460*/  FSETP.GT.AND P3, PT, R26.reuse, 8.50705917302346158658e+37, PT ;  /* 0x7e8000001a00780b */ /* 0x042fe20003f64000 */
[----:B------:R-:W0:Y:S01]  /*0470*/  MUFU.SQRT R27, R27 ;  /* 0x0000001b001b7308 */ /* 0x000e220000002000 */
[----:B------:R-:W-:Y:S01]  /*0480*/  FSETP.GEU.AND P5, PT, R26, 1.175494350822287508e-38, PT ;  /* 0x008000001a00780b */ /* 0x000fe20003fae000 */
[----:B------:R-:W-:-:S04]  /*0490*/  @P2 FMUL R25, R25, 0.25 ;  /* 0x3e80000019192820 */ /* 0x000fc80000400000 */
[----:B------:R-:W-:-:S04]  /*04a0*/  @!P4 FMUL R25, R25, 16777216 ;  /* 0x4b8000001919c820 */ /* 0x000fc80000400000 */
[----:B------:R-:W-:Y:S01]  /*04b0*/  @!P1 FMUL R33, R33, 0.5 ;  /* 0x3f00000021219820 */ /* 0x000fe20000400000 */
[----:B------:R-:W1:Y:S01]  /*04c0*/  MUFU.RCP R36, R25 ;  /* 0x0000001900247308 */ /* 0x000e620000001000 */
[----:B------:R-:W-:Y:S01]  /*04d0*/  @P3 FMUL R26, R26, 0.25 ;  /* 0x3e8000001a1a3820 */ /* 0x000fe20000400000 */
[----:B------:R-:W-:Y:S02]  /*04e0*/  FSEL R29, R0, 1, P2 ;  /* 0x3f800000001d7808 */ /* 0x000fe40001000000 */
[----:B0-----:R-:W-:Y:S01]  /*04f0*/  FSETP.GT.AND P2, PT, R27, 8.50705917302346158658e+37, PT ;  /* 0x7e8000001b00780b */ /* 0x001fe20003f44000 */
[----:B------:R-:W-:-:S03]  /*0500*/  @!P5 FMUL R26, R26, 16777216 ;  /* 0x4b8000001a1ad820 */ /* 0x000fc60000400000 */
[----:B------:R-:W0:Y:S01]  /*0510*/  MUFU.EX2 R33, R33 ;  /* 0x0000002100217308 */ /* 0x000e220000000800 */
[----:B------:R-:W-:Y:S01]  /*0520*/  FSEL R37, R0, 1, P3 ;  /* 0x3f80000000257808 */ /* 0x000fe20001800000 */
[----:B------:R-:W-:Y:S01]  /*0530*/  @!P4 FMUL R29, R29, 16777216 ;  /* 0x4b8000001d1dc820 */ /* 0x000fe20000400000 */
[----:B------:R-:W-:-:S05]  /*0540*/  FSETP.GEU.AND P3, PT, R27, 1.175494350822287508e-38, PT ;  /* 0x008000001b00780b */ /* 0x000fca0003f6e000 */
[----:B------:R-:W2:Y:S01]  /*0550*/  MUFU.RCP R32, R26 ;  /* 0x0000001a00207308 */ /* 0x000ea20000001000 */
[----:B-1----:R-:W-:Y:S01]  /*0560*/  FMUL R36, R36, R29 ;  /* 0x0000001d24247220 */ /* 0x002fe20000400000 */
[----:B------:R-:W-:Y:S01]  /*0570*/  FADD R21, -R5, R21 ;  /* 0x0000001505157221 */ /* 0x000fe20000000100 */
[----:B------:R-:W-:Y:S01]  /*0580*/  @P2 FMUL R27, R27, 0.25 ;  /* 0x3e8000001b1b2820 */ /* 0x000fe20000400000 */
[----:B------:R-:W-:Y:S01]  /*0590*/  @!P5 FMUL R37, R37, 16777216 ;  /* 0x4b8000002525d820 */ /* 0x000fe20000400000 */
[----:B0-----:R-:W-:Y:S01]  /*05a0*/  @!P1 FMUL R33, R33, R33 ;  /* 0x0000002121219220 */ /* 0x001fe20000400000 */
[----:B------:R-:W-:Y:S01]  /*05b0*/  FMUL R30, R21, R36 ;  /* 0x00000024151e7220 */ /* 0x000fe20000400000 */
[----:B------:R-:W-:Y:S02]  /*05c0*/  FADD R21, -R6, R22 ;  /* 0x0000001606157221 */ /* 0x000fe40000000100 */
[----:B------:R-:W-:Y:S01]  /*05d0*/  FADD.FTZ.RZ R22, R33, 1 ;  /* 0x3f80000021167421 */ /* 0x000fe2000001c000 */
[----:B------:R-:W-:Y:S01]  /*05e0*/  @!P3 FMUL R27, R27, 16777216 ;  /* 0x4b8000001b1bb820 */ /* 0x000fe20000400000 */
[----:B------:R-:W-:Y:S01]  /*05f0*/  FFMA R30, R30, R9, R13 ;  /* 0x000000091e1e7223 */ /* 0x000fe2000000000d */
[----:B--2---:R-:W-:-:S02]  /*0600*/  FMUL R32, R32, R37 ;  /* 0x0000002520207220 */ /* 0x004fc40000400000 */
[----:B------:R-:W-:Y:S01]  /*0610*/  IADD3 R52, R22, -0x3f400000, RZ ;  /* 0xc0c0000016347810 */ /* 0x000fe20007ffe0ff */
[----:B------:R-:W0:Y:S01]  /*0620*/  MUFU.RCP R34, R27 ;  /* 0x0000001b00227308 */ /* 0x000e220000001000 */
[----:B------:R-:W-:Y:S01]  /*0630*/  MOV R20, UR4 ;  /* 0x0000000400147c02 */ /* 0x000fe20008000f00 */
[----:B------:R-:W-:Y:S01]  /*0640*/  FMUL R21, R21, R32 ;  /* 0x0000002015157220 */ /* 0x000fe20000400000 */
[----:B------:R-:W-:Y:S01]  /*0650*/  MOV R24, UR4 ;  /* 0x0000000400187c02 */ /* 0x000fe20008000f00 */
[----:B------:R-:W-:Y:S01]  /*0660*/  FMUL R51, R30, 1.4426950216293334961 ;  /* 0x3fb8aa3b1e337820 */ /* 0x000fe20000400000 */
[----:B------:R-:W-:Y:S01]  /*0670*/  LOP3.LUT R52, R52, 0xff800000, RZ, 0xc0, !PT ;  /* 0xff80000034347812 */ /* 0x000fe200078ec0ff */
[----:B------:R-:W-:Y:S01]  /*0680*/  FFMA R29, R21, R10, R14 ;  /* 0x0000000a151d7223 */ /* 0x000fe2000000000e */
[----:B------:R-:W-:Y:S02]  /*0690*/  LOP3.LUT R20, R20, 0x20, R3, 0xfe, !PT ;  /* 0x0000002014147812 */ /* 0x000fe400078efe03 */
[----:B------:R-:W-:-:S02]  /*06a0*/  LOP3.LUT R22, R24, 0x30, R3, 0xfe, !PT ;  /* 0x0000003018167812 */ /* 0x000fc400078efe03 */
[----:B------:R-:W-:Y:S02]  /*06b0*/  FSEL R21, R0, 1, P2 ;  /* 0x3f80000000157808 */ /* 0x000fe40001000000 */
[----:B------:R-:W-:Y:S02]  /*06c0*/  FSETP.GEU.AND P4, PT, R51, -126, PT ;  /* 0xc2fc00003300780b */ /* 0x000fe40003f8e000 */
[----:B------:R-:W-:Y:S02]  /*06d0*/  IADD3 R25, -R52, 0x40800000, RZ ;  /* 0x4080000034197810 */ /* 0x000fe40007ffe1ff */
[-C--:B------:R-:W-:Y:S02]  /*06e0*/  LEA R39, R20, R31.reuse, 0x8 ;  /* 0x0000001f14277211 */ /* 0x080fe400078e40ff */
[----:B------:R-:W-:Y:S01]  /*06f0*/  LEA R31, R22, R31, 0x8 ;  /* 0x0000001f161f7211 */ /* 0x000fe200078e40ff */
[----:B------:R-:W-:Y:S01]  /*0700*/  @!P3 FMUL R21, R21, 16777216 ;  /* 0x4b8000001515b820 */ /* 0x000fe20000400000 */
[----:B------:R-:W-:Y:S01]  /*0710*/  IADD3 R54, R33, -R52, RZ ;  /* 0x8000003421367210 */ /* 0x000fe20007ffe0ff */
[----:B------:R-:W-:Y:S01]  /*0720*/  FFMA.FTZ R25, R25, R0, -1 ;  /* 0xbf80000019197423 */ /* 0x000fe20000010000 */
[----:B------:R-:W-:Y:S01]  /*0730*/  FMUL R49, R29, 1.4426950216293334961 ;  /* 0x3fb8aa3b1d317820 */ /* 0x000fe20000400000 */
[----:B------:R-:W-:-:S04]  /*0740*/  IMAD.WIDE R38, R39, 0x4, R40 ;  /* 0x0000000427267825 */ /* 0x000fc800078e0228 */
[----:B0-----:R-:W-:Y:S01]  /*0750*/  FMUL R34, R34, R21 ;  /* 0x0000001522227220 */ /* 0x001fe20000400000 */
[----:B------:R-:W-:Y:S01]  /*0760*/  FADD R54, R54, R25 ;  /* 0x0000001936367221 */ /* 0x000fe20000000000 */
[----:B------:R-:W-:-:S04]  /*0770*/  IMAD.WIDE R40, R31, 0x4, R40 ;  /* 0x000000041f287825 */ /* 0x000fc800078e0228 */
[----:B------:R-:W-:Y:S01]  /*0780*/  FADD R31, -R7, R23 ;  /* 0x00000017071f7221 */ /* 0x000fe20000000100 */
[----:B------:R-:W-:Y:S02]  /*0790*/  CS2R R20, SRZ ;  /* 0x0000000000147805 */ /* 0x000fe4000001ff00 */
[----:B------:R-:W-:Y:S02]  /*07a0*/  CS2R R22, SRZ ;  /* 0x0000000000167805 */ /* 0x000fe4000001ff00 */
[----:B------:R-:W-:Y:S02]  /*07b0*/  CS2R R24, SRZ ;  /* 0x0000000000187805 */ /* 0x000fe4000001ff00 */
[----:B------:R-:W-:Y:S02]  /*07c0*/  CS2R R26, SRZ ;  /* 0x00000000001a7805 */ /* 0x000fe4000001ff00 */
[----:B------:R-:W-:Y:S01]  /*07d0*/  FSETP.GEU.AND P1, PT, R49, -126, PT ;  /* 0xc2fc00003100780b */ /* 0x000fe20003f2e000 */
[----:B------:R-:W-:Y:S01]  /*07e0*/  @!P4 FMUL R51, R51, 0.5 ;  /* 0x3f0000003333c820 */ /* 0x000fe20000400000 */
[----:B------:R0:W2:Y:S04]  /*07f0*/  @!P0 LDG.E.EL.128 R20, desc[UR8][R38.64] ;  /* 0x0000000826148981 */ /* 0x0000a8000c2e1d00 */
[----:B------:R1:W4:Y:S01]  /*0800*/  @!P0 LDG.E.EL.128 R24, desc[UR8][R40.64] ;  /* 0x0000000828188981 */ /* 0x000322000c2e1d00 */
[----:B------:R-:W5:Y:S06]  /*0810*/  MUFU.EX2 R51, R51 ;  /* 0x0000003300337308 */ /* 0x000f6c0000000800 */
[----:B------:R-:W-:-:S06]  /*0820*/  @!P1 FMUL R49, R49, 0.5 ;  /* 0x3f00000031319820 */ /* 0x000fcc0000400000 */
[----:B------:R-:W0:Y:S01]  /*0830*/  MUFU.EX2 R49, R49 ;  /* 0x0000003100317308 */ /* 0x000e220000000800 */
[----:B------:R-:W-:Y:S01]  /*0840*/  MOV R37, 0x3d39bf78 ;  /* 0x3d39bf7800257802 */ /* 0x000fe20000000f00 */
[----:B-----5:R-:W-:-:S04]  /*0850*/  @!P4 FMUL R51, R51, R51 ;  /* 0x000000333333c220 */ /* 0x020fc80000400000 */
[----:B------:R-:W-:Y:S01]  /*0860*/  FADD.FTZ.RZ R42, R51, 1 ;  /* 0x3f800000332a7421 */ /* 0x000fe2000001c000 */
[----:B------:R-:W-:-:S04]  /*0870*/  FFMA.FTZ R43, R54, -R37, 0.10546888411045074463 ;  /* 0x3dd80012362b7423 */ /* 0x000fc80000010825 */
[----:B------:R-:W-:Y:S01]  /*0880*/  IADD3 R42, R42, -0x3f400000, RZ ;  /* 0xc0c000002a2a7810 */ /* 0x000fe20007ffe0ff */
[----:B------:R-:W-:Y:S01]  /*0890*/  FFMA.FTZ R43, R54, R43, -0.13229703903198242188 ;  /* 0xbe0778e0362b7423 */ /* 0x000fe2000001002b */
[----:B0-----:R-:W-:Y:S02]  /*08a0*/  @!P1 FMUL R49, R49, R49 ;  /* 0x0000003131319220 */ /* 0x001fe40000400000 */
[----:B------:R-:W-:Y:S01]  /*08b0*/  LOP3.LUT R44, R42, 0xff800000, RZ, 0xc0, !PT ;  /* 0xff8000002a2c7812 */ /* 0x000fe200078ec0ff */
[----:B------:R-:W-:Y:S01]  /*08c0*/  FMUL R42, R31, R34 ;  /* 0x000000221f2a7220 */ /* 0x000fe20000400000 */
[----:B------:R-:W-:Y:S01]  /*08d0*/  FADD.FTZ.RZ R45, R49, 1 ;  /* 0x3f800000312d7421 */ /* 0x000fe2000001c000 */
[----:B------:R-:W-:Y:S02]  /*08e0*/  FFMA.FTZ R43, R54, R43, 0.14491446316242218018 ;  /* 0x3e146475362b7423 */ /* 0x000fe4000001002b */
[----:B------:R-:W-:Y:S02]  /*08f0*/  FFMA R31, R42, R11, R15 ;  /* 0x0000000b2a1f7223 */ /* 0x000fe4000000000f */
[C---:B------:R-:W-:Y:S01]  /*0900*/  FFMA.FTZ R43, R54.reuse, R43, -0.16641564667224884033 ;  /* 0xbe2a68dd362b7423 */ /* 0x040fe2000001002b */
[----:B------:R-:W-:Y:S01]  /*0910*/  IADD3 R46, R45, -0x3f400000, RZ ;  /* 0xc0c000002d2e7810 */ /* 0x000fe20007ffe0ff */
[----:B------:R-:W-:Y:S01]  /*0920*/  FMUL R39, R31, 1.4426950216293334961 ;  /* 0x3fb8aa3b1f277820 */ /* 0x000fe20000400000 */
[----:B------:R-:W-:Y:S01]  /*0930*/  IADD3 R45, -R44, 0x40800000, RZ ;  /* 0x408000002c2d7810 */ /* 0x000fe20007ffe1ff */
[----:B------:R-:W-:Y:S01]  /*0940*/  FFMA.FTZ R43, R54, R43, 0.19988867640495300293 ;  /* 0x3e4caf9e362b7423 */ /* 0x000fe2000001002b */
[----:B------:R-:W-:-:S02]  /*0950*/  IADD3 R42, R51, -R44, RZ ;  /* 0x8000002c332a7210 */ /* 0x000fc40007ffe0ff */
[----:B------:R-:W-:Y:S01]  /*0960*/  LOP3.LUT R38, R46, 0xff800000, RZ, 0xc0, !PT ;  /* 0xff8000002e267812 */ /* 0x000fe200078ec0ff */
[----:B------:R-:W-:Y:S01]  /*0970*/  FFMA.FTZ R45, R45, R0, -1 ;  /* 0xbf8000002d2d7423 */ /* 0x000fe20000010000 */
[----:B------:R-:W-:Y:S01]  /*0980*/  FSETP.GEU.AND P0, PT, R39, -126, PT ;  /* 0xc2fc00002700780b */ /* 0x000fe20003f0e000 */
[----:B------:R-:W-:Y:S02]  /*0990*/  FFMA.FTZ R43, R54, R43, -0.25000196695327758789 ;  /* 0xbe800042362b7423 */ /* 0x000fe4000001002b */
[----:B-1----:R-:W-:Y:S01]  /*09a0*/  FADD R40, R42, R45 ;  /* 0x0000002d2a287221 */ /* 0x002fe20000000000 */
[----:B------:R-:W-:Y:S01]  /*09b0*/  IADD3 R45, -R38, 0x40800000, RZ ;  /* 0x40800000262d7810 */ /* 0x000fe20007ffe1ff */
[----:B------:R-:W-:Y:S01]  /*09c0*/  FFMA.FTZ R43, R54, R43, 0.33333510160446166992 ;  /* 0x3eaaaae6362b7423 */ /* 0x000fe2000001002b */
[----:B------:R-:W-:-:S03]  /*09d0*/  IADD3 R42, R49, -R38, RZ ;  /* 0x80000026312a7210 */ /* 0x000fc60007ffe0ff */
[----:B------:R-:W-:Y:S01]  /*09e0*/  FFMA.FTZ R43, R54, R43, -0.5 ;  /* 0xbf000000362b7423 */ /* 0x000fe2000001002b */
[----:B------:R-:W-:-:S03]  /*09f0*/  FFMA.FTZ R45, R45, R0, -1 ;  /* 0xbf8000002d2d7423 */ /* 0x000fc60000010000 */
[----:B------:R-:W-:Y:S01]  /*0a00*/  FMUL R43, R54, R43 ;  /* 0x0000002b362b7220 */ /* 0x000fe20000400000 */
[----:B------:R-:W-:Y:S01]  /*0a10*/  FADD R42, R42, R45 ;  /* 0x0000002d2a2a7221 */ /* 0x000fe20000000000 */
[----:B------:R-:W-:Y:S02]  /*0a20*/  @!P0 FMUL R39, R39, 0.5 ;  /* 0x3f00000027278820 */ /* 0x000fe40000400000 */
[----:B------:R-:W-:Y:S01]  /*0a30*/  FFMA.FTZ R54, R54, R43, R54 ;  /* 0x0000002b36367223 */ /* 0x000fe20000010036 */
[-C--:B------:R-:W-:Y:S01]  /*0a40*/  FFMA.FTZ R43, R42, -R37.reuse, 0.10546888411045074463 ;  /* 0x3dd800122a2b7423 */ /* 0x080fe20000010825 */
[----:B------:R-:W0:Y:S01]  /*0a50*/  MUFU.EX2 R53, R39 ;  /* 0x0000002700357308 */ /* 0x000e220000000800 */
[----:B------:R-:W-:Y:S02]  /*0a60*/  FFMA.FTZ R41, R40, -R37, 0.10546888411045074463 ;  /* 0x3dd8001228297423 */ /* 0x000fe40000010825 */
[----:B------:R-:W-:Y:S02]  /*0a70*/  FFMA.FTZ R43, R42, R43, -0.13229703903198242188 ;  /* 0xbe0778e02a2b7423 */ /* 0x000fe4000001002b */
[----:B------:R-:W-:-:S02]  /*0a80*/  FFMA.FTZ R41, R40, R41, -0.13229703903198242188 ;  /* 0xbe0778e028297423 */ /* 0x000fc40000010029 */
[----:B------:R-:W-:Y:S02]  /*0a90*/  FFMA.FTZ R43, R42, R43, 0.14491446316242218018 ;  /* 0x3e1464752a2b7423 */ /* 0x000fe4000001002b */
[----:B------:R-:W-:Y:S02]  /*0aa0*/  FFMA.FTZ R41, R40, R41, 0.14491446316242218018 ;  /* 0x3e14647528297423 */ /* 0x000fe40000010029 */
[----:B------:R-:W-:Y:S02]  /*0ab0*/  FFMA.FTZ R43, R42, R43, -0.16641564667224884033 ;  /* 0xbe2a68dd2a2b7423 */ /* 0x000fe4000001002b */
[----:B------:R-:W-:Y:S01]  /*0ac0*/  FFMA.FTZ R41, R40, R41, -0.16641564667224884033 ;  /* 0xbe2a68dd28297423 */ /* 0x000fe20000010029 */
[----:B0-----:R-:W-:Y:S01]  /*0ad0*/  @!P0 FMUL R53, R53, R53 ;  /* 0x0000003535358220 */ /* 0x001fe20000400000 */
[----:B------:R-:W-:Y:S02]  /*0ae0*/  FFMA.FTZ R43, R42, R43, 0.19988867640495300293 ;  /* 0x3e4caf9e2a2b7423 */ /* 0x000fe4000001002b */
[----:B------:R-:W-:Y:S01]  /*0af0*/  FFMA.FTZ R41, R40, R41, 0.19988867640495300293 ;  /* 0x3e4caf9e28297423 */ /* 0x000fe20000010029 */
[----:B------:R-:W-:Y:S01]  /*0b00*/  FADD.FTZ.RZ R39, R53, 1 ;  /* 0x3f80000035277421 */ /* 0x000fe2000001c000 */
[----:B------:R-:W-:-:S02]  /*0b10*/  FFMA.FTZ R43, R42, R43, -0.25000196695327758789 ;  /* 0xbe8000422a2b7423 */ /* 0x000fc4000001002b */
[----:B------:R-:W-:Y:S02]  /*0b20*/  FFMA.FTZ R41, R40, R41, -0.25000196695327758789 ;  /* 0xbe80004228297423 */ /* 0x000fe40000010029 */
[----:B------:R-:W-:Y:S01]  /*0b30*/  FFMA.FTZ R43, R42, R43, 0.33333510160446166992 ;  /* 0x3eaaaae62a2b7423 */ /* 0x000fe2000001002b */
[----:B------:R-:W-:Y:S01]  /*0b40*/  IADD3 R39, R39, -0x3f400000, RZ ;  /* 0xc0c0000027277810 */ /* 0x000fe20007ffe0ff */
[----:B------:R-:W-:Y:S02]  /*0b50*/  FFMA.FTZ R41, R40, R41, 0.33333510160446166992 ;  /* 0x3eaaaae628297423 */ /* 0x000fe40000010029 */
[----:B------:R-:W-:Y:S01]  /*0b60*/  FFMA.FTZ R43, R42, R43, -0.5 ;  /* 0xbf0000002a2b7423 */ /* 0x000fe2000001002b */
[----:B------:R-:W-:Y:S01]  /*0b70*/  LOP3.LUT R48, R39, 0xff800000, RZ, 0xc0, !PT ;  /* 0xff80000027307812 */ /* 0x000fe200078ec0ff */
[----:B------:R-:W-:Y:S02]  /*0b80*/  FFMA.FTZ R41, R40, R41, -0.5 ;  /* 0xbf00000028297423 */ /* 0x000fe40000010029 */
[----:B------:R-:W-:Y:S01]  /*0b90*/  FMUL R43, R42, R43 ;  /* 0x0000002b2a2b7220 */ /* 0x000fe20000400000 */
[----:B------:R-:W-:Y:S01]  /*0ba0*/  IADD3 R39, -R48, 0x40800000, RZ ;  /* 0x4080000030277810 */ /* 0x000fe20007ffe1ff */
[----:B------:R-:W-:Y:S01]  /*0bb0*/  FMUL R41, R40, R41 ;  /* 0x0000002928297220 */ /* 0x000fe20000400000 */
[----:B---3--:R-:W-:Y:S01]  /*0bc0*/  FADD R16, -R4, R16 ;  /* 0x0000001004107221 */ /* 0x008fe20000000100 */
[----:B------:R-:W-:-:S02]  /*0bd0*/  FFMA.FTZ R43, R42, R43, R42 ;  /* 0x0000002b2a2b7223 */ /* 0x000fc4000001002a */
[----:B------:R-:W-:Y:S01]  /*0be0*/  FFMA.FTZ R42, R39, R0, -1 ;  /* 0xbf800000272a7423 */ /* 0x000fe20000010000 */
[----:B------:R-:W-:Y:S01]  /*0bf0*/  IADD3 R39, R53, -R48, RZ ;  /* 0x8000003035277210 */ /* 0x000fe20007ffe0ff */
[----:B------:R-:W-:Y:S01]  /*0c00*/  FFMA.FTZ R40, R40, R41, R40 ;  /* 0x0000002928287223 */ /* 0x000fe20000010028 */
[----:B------:R-:W-:-:S03]  /*0c10*/  FMUL R41, R16, R35 ;  /* 0x0000002310297220 */ /* 0x000fc60000400000 */
[----:B------:R-:W-:Y:S01]  /*0c20*/  FADD R46, R39, R42 ;  /* 0x0000002a272e7221 */ /* 0x000fe20000000000 */
[----:B------:R-:W-:-:S03]  /*0c30*/  FFMA R16, R41, R8, R12 ;  /* 0x0000000829107223 */ /* 0x000fc6000000000c */
[----:B------:R-:W-:Y:S01]  /*0c40*/  FFMA.FTZ R41, R46, -R37, 0.10546888411045074463 ;  /* 0x3dd800122e297423 */ /* 0x000fe20000010825 */
[----:B------:R-:W-:-:S03]  /*0c50*/  FMUL R39, R16, 1.4426950216293334961 ;  /* 0x3fb8aa3b10277820 */ /* 0x000fc60000400000 */
[C---:B------:R-:W-:Y:S02]  /*0c60*/  FFMA.FTZ R41, R46.reuse, R41, -0.13229703903198242188 ;  /* 0xbe0778e02e297423 */ /* 0x040fe40000010029 */
[----:B------:R-:W-:Y:S02]  /*0c70*/  FSETP.GEU.AND P0, PT, R39, -126, PT ;  /* 0xc2fc00002700780b */ /* 0x000fe40003f0e000 */
[----:B------:R-:W-:-:S04]  /*0c80*/  FFMA.FTZ R41, R46, R41, 0.14491446316242218018 ;  /* 0x3e1464752e297423 */ /* 0x000fc80000010029 */
[----:B------:R-:W-:-:S04]  /*0c90*/  FFMA.FTZ R41, R46, R41, -0.16641564667224884033 ;  /* 0xbe2a68dd2e297423 */ /* 0x000fc80000010029 */
[----:B------:R-:W-:-:S03]  /*0ca0*/  FFMA.FTZ R41, R46, R41, 0.19988867640495300293 ;  /* 0x3e4caf9e2e297423 */ /* 0x000fc60000010029 */
[----:B------:R-:W-:Y:S01]  /*0cb0*/  @!P0 FMUL R39, R39, 0.5 ;  /* 0x3f00000027278820 */ /* 0x000fe20000400000 */
[----:B------:R-:W-:-:S03]  /*0cc0*/  FFMA.FTZ R41, R46, R41, -0.25000196695327758789 ;  /* 0xbe8000422e297423 */ /* 0x000fc60000010029 */
[----:B------:R-:W0:Y:S01]  /*0cd0*/  MUFU.EX2 R42, R39 ;  /* 0x00000027002a7308 */ /* 0x000e220000000800 */
[----:B------:R-:W-:-:S04]  /*0ce0*/  FFMA.FTZ R41, R46, R41, 0.33333510160446166992 ;  /* 0x3eaaaae62e297423 */ /* 0x000fc80000010029 */
[----:B------:R-:W-:Y:S01]  /*0cf0*/  FFMA.FTZ R41, R46, R41, -0.5 ;  /* 0xbf0000002e297423 */ /* 0x000fe20000010029 */
[----:B------:R-:W-:-:S03]  /*0d00*/  I2FP.F32.S32 R44, R44 ;  /* 0x0000002c002c7245 */ /* 0x000fc60000201400 */
[----:B------:R-:W-:-:S04]  /*0d10*/  FMUL R41, R46, R41 ;  /* 0x000000292e297220 */ /* 0x000fc80000400000 */
[----:B------:R-:W-:Y:S01]  /*0d20*/  FFMA.FTZ R45, R46, R41, R46 ;  /* 0x000000292e2d7223 */ /* 0x000fe2000001002e */
[----:B------:R-:W-:Y:S01]  /*0d30*/  FMUL R41, R44, 1.1920928955078125e-07 ;  /* 0x340000002c297820 */ /* 0x000fe20000400000 */
[----:B0-----:R-:W-:-:S03]  /*0d40*/  @!P0 FMUL R42, R42, R42 ;  /* 0x0000002a2a2a8220 */ /* 0x001fc60000400000 */
[----:B------:R-:W-:Y:S01]  /*0d50*/  FFMA.FTZ R41, R41, 0.69314718246459960938, R40 ;  /* 0x3f31721829297823 */ /* 0x000fe20000010028 */
[----:B------:R-:W-:Y:S01]  /*0d60*/  FADD.FTZ.RZ R40, R42, 1 ;  /* 0x3f8000002a287421 */ /* 0x000fe2000001c000 */
[----:B------:R-:W-:-:S04]  /*0d70*/  I2FP.F32.S32 R38, R38 ;  /* 0x0000002600267245 */ /* 0x000fc80000201400 */
[----:B------:R-:W-:Y:S01]  /*0d80*/  IADD3 R39, R40, -0x3f400000, RZ ;  /* 0xc0c0000028277810 */ /* 0x000fe20007ffe0ff */
[----:B------:R-:W-:Y:S01]  /*0d90*/  FMUL R38, R38, 1.1920928955078125e-07 ;  /* 0x3400000026267820 */ /* 0x000fe20000400000 */
[----:B------:R-:W-:Y:S02]  /*0da0*/  FADD R17, -R5, R17 ;  /* 0x0000001105117221 */ /* 0x000fe40000000100 */
[----:B------:R-:W-:Y:S01]  /*0db0*/  LOP3.LUT R39, R39, 0xff800000, RZ, 0xc0, !PT ;  /* 0xff80000027277812 */ /* 0x000fe200078ec0ff */
[----:B------:R-:W-:Y:S01]  /*0dc0*/  FFMA.FTZ R40, R38, 0.69314718246459960938, R43 ;  /* 0x3f31721826287823 */ /* 0x000fe2000001002b */
[----:B------:R-:W-:Y:S02]  /*0dd0*/  FMUL R38, R17, R36 ;  /* 0x0000002411267220 */ /* 0x000fe40000400000 */
[----:B------:R-:W-:Y:S02]  /*0de0*/  IADD3 R43, -R39, 0x40800000, RZ ;  /* 0x40800000272b7810 */ /* 0x000fe40007ffe1ff */
[----:B------:R-:W-:Y:S01]  /*0df0*/  IADD3 R44, R42, -R39, RZ ;  /* 0x800000272a2c7210 */ /* 0x000fe20007ffe0ff */
[----:B------:R-:W-:-:S02]  /*0e00*/  FFMA R17, R38, R9, R13 ;  /* 0x0000000926117223 */ /* 0x000fc4000000000d */
[----:B------:R-:W-:-:S04]  /*0e10*/  FFMA.FTZ R43, R43, R0, -1 ;  /* 0xbf8000002b2b7423 */ /* 0x000fc80000010000 */
[----:B------:R-:W-:Y:S01]  /*0e20*/  FADD R44, R44, R43 ;  /* 0x0000002b2c2c7221 */ /* 0x000fe20000000000 */
[----:B------:R-:W-:-:S05]  /*0e30*/  FMUL R43, R17, 1.4426950216293334961 ;  /* 0x3fb8aa3b112b7820 */ /* 0x000fca0000400000 */
[----:B------:R-:W-:Y:S01]  /*0e40*/  FSETP.GEU.AND P0, PT, R43, -126, PT ;  /* 0xc2fc00002b00780b */ /* 0x000fe20003f0e000 */
[----:B------:R-:W-:-:S04]  /*0e50*/  FFMA.FTZ R47, R44, -R37, 0.10546888411045074463 ;  /* 0x3dd800122c2f7423 */ /* 0x000fc80000010825 */
[----:B------:R-:W-:-:S08]  /*0e60*/  FFMA.FTZ R47, R44, R47, -0.13229703903198242188 ;  /* 0xbe0778e02c2f7423 */ /* 0x000fd0000001002f */
[----:B------:R-:W-:Y:S01]  /*0e70*/  @!P0 FMUL R43, R43, 0.5 ;  /* 0x3f0000002b2b8820 */ /* 0x000fe20000400000 */
[----:B------:R-:W-:-:S03]  /*0e80*/  FFMA.FTZ R47, R44, R47, 0.14491446316242218018 ;  /* 0x3e1464752c2f7423 */ /* 0x000fc6000001002f */
[----:B------:R-:W0:Y:S01]  /*0e90*/  MUFU.EX2 R46, R43 ;  /* 0x0000002b002e7308 */ /* 0x000e220000000800 */
[----:B------:R-:W-:Y:S01]  /*0ea0*/  FFMA.FTZ R47, R44, R47, -0.16641564667224884033 ;  /* 0xbe2a68dd2c2f7423 */ /* 0x000fe2000001002f */
[----:B------:R-:W-:-:S03]  /*0eb0*/  I2FP.F32.S32 R48, R48 ;  /* 0x0000003000307245 */ /* 0x000fc60000201400 */
[----:B------:R-:W-:Y:S02]  /*0ec0*/  FFMA.FTZ R47, R44, R47, 0.19988867640495300293 ;  /* 0x3e4caf9e2c2f7423 */ /* 0x000fe4000001002f */
[----:B------:R-:W-:Y:S02]  /*0ed0*/  FMUL R48, R48, 1.1920928955078125e-07 ;  /* 0x3400000030307820 */ /* 0x000fe40000400000 */
[----:B------:R-:W-:Y:S02]  /*0ee0*/  FFMA.FTZ R47, R44, R47, -0.25000196695327758789 ;  /* 0xbe8000422c2f7423 */ /* 0x000fe4000001002f */
[----:B------:R-:W-:Y:S02]  /*0ef0*/  FFMA.FTZ R38, R48, 0.69314718246459960938, R45 ;  /* 0x3f31721830267823 */ /* 0x000fe4000001002d */
[----:B------:R-:W-:Y:S01]  /*0f00*/  FFMA.FTZ R47, R44, R47, 0.33333510160446166992 ;  /* 0x3eaaaae62c2f7423 */ /* 0x000fe2000001002f */
[----:B0-----:R-:W-:-:S03]  /*0f10*/  @!P0 FMUL R46, R46, R46 ;  /* 0x0000002e2e2e8220 */ /* 0x001fc60000400000 */
[----:B------:R-:W-:Y:S01]  /*0f20*/  FFMA.FTZ R47, R44, R47, -0.5 ;  /* 0xbf0000002c2f7423 */ /* 0x000fe2000001002f */
[----:B------:R-:W-:-:S03]  /*0f30*/  FADD.FTZ.RZ R45, R46, 1 ;  /* 0x3f8000002e2d7421 */ /* 0x000fc6000001c000 */
[C---:B------:R-:W-:Y:S02]  /*0f40*/  FMUL R47, R44.reuse, R47 ;  /* 0x0000002f2c2f7220 */ /* 0x040fe40000400000 */
[----:B------:R-:W-:Y:S02]  /*0f50*/  IADD3 R45, R45, -0x3f400000, RZ ;  /* 0xc0c000002d2d7810 */ /* 0x000fe40007ffe0ff */
[----:B------:R-:W-:Y:S01]  /*0f60*/  FFMA.FTZ R44, R44, R47, R44 ;  /* 0x0000002f2c2c7223 */ /* 0x000fe2000001002c */
[----:B------:R-:W-:Y:S01]  /*0f70*/  FADD R47, -R6, R18 ;  /* 0x00000012062f7221 */ /* 0x000fe20000000100 */
[----:B------:R-:W-:-:S03]  /*0f80*/  LOP3.LUT R43, R45, 0xff800000, RZ, 0xc0, !PT ;  /* 0xff8000002d2b7812 */ /* 0x000fc600078ec0ff */
[----:B------:R-:W-:Y:S01]  /*0f90*/  FMUL R47, R32, R47 ;  /* 0x0000002f202f7220 */ /* 0x000fe20000400000 */
[----:B------:R-:W-:Y:S02]  /*0fa0*/  IADD3 R45, -R43, 0x40800000, RZ ;  /* 0x408000002b2d7810 */ /* 0x000fe40007ffe1ff */
[----:B------:R-:W-:Y:S01]  /*0fb0*/  IADD3 R48, R46, -R43, RZ ;  /* 0x8000002b2e307210 */ /* 0x000fe20007ffe0ff */
[----:B------:R-:W-:Y:S02]  /*0fc0*/  FFMA R18, R47, R10, R14 ;  /* 0x0000000a2f127223 */ /* 0x000fe4000000000e */
[----:B------:R-:W-:-:S04]  /*0fd0*/  FFMA.FTZ R45, R45, R0, -1 ;  /* 0xbf8000002d2d7423 */ /* 0x000fc80000010000 */
[----:B------:R-:W-:Y:S01]  /*0fe0*/  FADD R48, R48, R45 ;  /* 0x0000002d30307221 */ /* 0x000fe20000000000 */
[----:B------:R-:W-:-:S03]  /*0ff0*/  FMUL R45, R18, 1.4426950216293334961 ;  /* 0x3fb8aa3b122d7820 */ /* 0x000fc60000400000 */
[C---:B------:R-:W-:Y:S02]  /*1000*/  FFMA.FTZ R47, R48.reuse, -R37, 0.10546888411045074463 ;  /* 0x3dd80012302f7423 */ /* 0x040fe40000010825 */
[----:B------:R-:W-:Y:S02]  /*1010*/  FSETP.GEU.AND P0, PT, R45, -126, PT ;  /* 0xc2fc00002d00780b */ /* 0x000fe40003f0e000 */
[----:B------:R-:W-:-:S04]  /*1020*/  FFMA.FTZ R47, R48, R47, -0.13229703903198242188 ;  /* 0xbe0778e0302f7423 */ /* 0x000fc8000001002f */
[----:B------:R-:W-:-:S04]  /*1030*/  FFMA.FTZ R47, R48, R47, 0.14491446316242218018 ;  /* 0x3e146475302f7423 */ /* 0x000fc8000001002f */
[----:B------:R-:W-:-:S03]  /*1040*/  FFMA.FTZ R47, R48, R47, -0.16641564667224884033 ;  /* 0xbe2a68dd302f7423 */ /* 0x000fc6000001002f */
[----:B------:R-:W-:Y:S01]  /*1050*/  @!P0 FMUL R45, R45, 0.5 ;  /* 0x3f0000002d2d8820 */ /* 0x000fe20000400000 */
[----:B------:R-:W-:-:S03]  /*1060*/  FFMA.FTZ R47, R48, R47, 0.19988867640495300293 ;  /* 0x3e4caf9e302f7423 */ /* 0x000fc6000001002f */
[----:B------:R-:W0:Y:S01]  /*1070*/  MUFU.EX2 R50, R45 ;  /* 0x0000002d00327308 */ /* 0x000e220000000800 */
[----:B------:R-:W-:-:S04]  /*1080*/  FFMA.FTZ R47, R48, R47, -0.25000196695327758789 ;  /* 0xbe800042302f7423 */ /* 0x000fc8000001002f */
[----:B------:R-:W-:-:S04]  /*1090*/  FFMA.FTZ R47, R48, R47, 0.33333510160446166992 ;  /* 0x3eaaaae6302f7423 */ /* 0x000fc8000001002f */
[----:B------:R-:W-:-:S04]  /*10a0*/  FFMA.FTZ R47, R48, R47, -0.5 ;  /* 0xbf000000302f7423 */ /* 0x000fc8000001002f */
[----:B------:R-:W-:Y:S01]  /*10b0*/  FMUL R47, R48, R47 ;  /* 0x0000002f302f7220 */ /* 0x000fe20000400000 */
[----:B0-----:R-:W-:-:S03]  /*10c0*/  @!P0 FMUL R50, R50, R50 ;  /* 0x0000003232328220 */ /* 0x001fc60000400000 */
[----:B------:R-:W-:Y:S01]  /*10d0*/  FFMA.FTZ R48, R48, R47, R48 ;  /* 0x0000002f30307223 */ /* 0x000fe20000010030 */
[----:B------:R-:W-:-:S05]  /*10e0*/  FADD.FTZ.RZ R47, R50, 1 ;  /* 0x3f800000322f7421 */ /* 0x000fca000001c000 */
[----:B------:R-:W-:-:S04]  /*10f0*/  IADD3 R47, R47, -0x3f400000, RZ ;  /* 0xc0c000002f2f7810 */ /* 0x000fc80007ffe0ff */
[----:B------:R-:W-:-:S04]  /*1100*/  LOP3.LUT R47, R47, 0xff800000, RZ, 0xc0, !PT ;  /* 0xff8000002f2f7812 */ /* 0x000fc800078ec0ff */
[----:B------:R-:W-:Y:S01]  /*1110*/  IADD3 R55, -R47, 0x40800000, RZ ;  /* 0x408000002f377810 */ /* 0x000fe20007ffe1ff */
[----:B------:R-:W-:Y:S01]  /*1120*/  FADD R19, -R7, R19 ;  /* 0x0000001307137221 */ /* 0x000fe20000000100 */
[----:B------:R-:W-:Y:S01]  /*1130*/  IADD3 R56, R50, -R47, RZ ;  /* 0x8000002f32387210 */ /* 0x000fe20007ffe0ff */
[C---:B--2---:R-:W-:Y:S02]  /*1140*/  FADD R20, -R4.reuse, R20 ;  /* 0x0000001404147221 */ /* 0x044fe40000000100 */
[----:B------:R-:W-:Y:S01]  /*1150*/  FFMA.FTZ R55, R55, R0, -1 ;  /* 0xbf80000037377423 */ /* 0x000fe20000010000 */
[----:B----4-:R-:W-:Y:S01]  /*1160*/  FADD R24, -R4, R24 ;  /* 0x0000001804187221 */ /* 0x010fe20000000100 */
[----:B------:R-:W-:Y:S01]  /*1170*/  FMUL R4, R34, R19 ;  /* 0x0000001322047220 */ /* 0x000fe20000400000 */
[C---:B------:R-:W-:Y:S01]  /*1180*/  FADD R19, -R5.reuse, R21 ;  /* 0x0000001505137221 */ /* 0x040fe20000000100 */
[----:B------:R-:W-:Y:S01]  /*1190*/  FADD R56, R56, R55 ;  /* 0x0000003738387221 */ /* 0x000fe20000000000 */
[----:B------:R-:W-:Y:S01]  /*11a0*/  FADD R25, -R5, R25 ;  /* 0x0000001905197221 */ /* 0x000fe20000000100 */
[----:B------:R-:W-:-:S02]  /*11b0*/  FMUL R5, R35, R20 ;  /* 0x0000001423057220 */ /* 0x000fc40000400000 */
[----:B------:R-:W-:Y:S01]  /*11c0*/  FFMA.FTZ R45, R56, -R37, 0.10546888411045074463 ;  /* 0x3dd80012382d7423 */ /* 0x000fe20000010825 */
[----:B------:R-:W-:Y:S01]  /*11d0*/  FFMA R4, R4, R11, R15 ;  /* 0x0000000b04047223 */ /* 0x000fe2000000000f */
[----:B------:R-:W-:Y:S02]  /*11e0*/  FFMA R5, R5, R8, R12 ;  /* 0x0000000805057223 */ /* 0x000fe4000000000c */
[----:B------:R-:W-:Y:S01]  /*11f0*/  FFMA.FTZ R45, R56, R45, -0.13229703903198242188 ;  /* 0xbe0778e0382d7423 */ /* 0x000fe2000001002d */
[----:B------:R-:W-:Y:S01]  /*1200*/  FMUL R21, R4, 1.4426950216293334961 ;  /* 0x3fb8aa3b04157820 */ /* 0x000fe20000400000 */
[----:B------:R-:W-:Y:S02]  /*1210*/  FMUL R20, R5, 1.4426950216293334961 ;  /* 0x3fb8aa3b05147820 */ /* 0x000fe40000400000 */
[----:B------:R-:W-:Y:S02]  /*1220*/  FFMA.FTZ R45, R56, R45, 0.14491446316242218018 ;  /* 0x3e146475382d7423 */ /* 0x000fe4000001002d */
[----:B------:R-:W-:-:S02]  /*1230*/  FSETP.GEU.AND P0, PT, R21, -126, PT ;  /* 0xc2fc00001500780b */ /* 0x000fc40003f0e000 */
[----:B------:R-:W-:Y:S01]  /*1240*/  FSETP.GEU.AND P1, PT, R20, -126, PT ;  /* 0xc2fc00001400780b */ /* 0x000fe20003f2e000 */
[----:B------:R-:W-:-:S04]  /*1250*/  FFMA.FTZ R45, R56, R45, -0.16641564667224884033 ;  /* 0xbe2a68dd382d7423 */ /* 0x000fc8000001002d */
[----:B------:R-:W-:-:S04]  /*1260*/  FFMA.FTZ R45, R56, R45, 0.19988867640495300293 ;  /* 0x3e4caf9e382d7423 */ /* 0x000fc8000001002d */
[C---:B------:R-:W-:Y:S02]  /*1270*/  FFMA.FTZ R45, R56.reuse, R45, -0.25000196695327758789 ;  /* 0xbe800042382d7423 */ /* 0x040fe4000001002d */
[----:B------:R-:W-:Y:S02]  /*1280*/  @!P0 FMUL R21, R21, 0.5 ;  /* 0x3f00000015158820 */ /* 0x000fe40000400000 */
[----:B------:R-:W-:Y:S01]  /*1290*/  FFMA.FTZ R45, R56, R45, 0.33333510160446166992 ;  /* 0x3eaaaae6382d7423 */ /* 0x000fe2000001002d */
[----:B------:R-:W-:Y:S01]  /*12a0*/  @!P1 FMUL R20, R20, 0.5 ;  /* 0x3f00000014149820 */ /* 0x000fe20000400000 */
[----:B------:R-:W-:Y:S02]  /*12b0*/  ISETP.GE.U32.AND P5, PT, R33, 0x7f800000, PT ;  /* 0x7f8000002100780c */ /* 0x000fe40003fa6070 */
[----:B------:R-:W-:Y:S01]  /*12c0*/  FFMA.FTZ R45, R56, R45, -0.5 ;  /* 0xbf000000382d7423 */ /* 0x000fe2000001002d */
[----:B------:R-:W0:Y:S01]  /*12d0*/  MUFU.EX2 R21, R21 ;  /* 0x0000001500157308 */ /* 0x000e220000000800 */
[----:B------:R-:W-:-:S02]  /*12e0*/  I2FP.F32.S32 R52, R52 ;  /* 0x0000003400347245 */ /* 0x000fc40000201400 */
[----:B------:R-:W-:-:S05]  /*12f0*/  FMUL R45, R56, R45 ;  /* 0x0000002d382d7220 */ /* 0x000fca0000400000 */
[----:B------:R-:W1:Y:S01]  /*1300*/  MUFU.EX2 R20, R20 ;  /* 0x0000001400147308 */ /* 0x000e620000000800 */
[----:B------:R-:W-:Y:S01]  /*1310*/  FFMA.FTZ R45, R56, R45, R56 ;  /* 0x0000002d382d7223 */ /* 0x000fe20000010038 */
[----:B------:R-:W-:Y:S01]  /*1320*/  FMUL R56, R36, R25 ;  /* 0x0000001924387220 */ /* 0x000fe20000400000 */
[----:B------:R-:W-:Y:S01]  /*1330*/  FMUL R35, R35, R24 ;  /* 0x0000001823237220 */ /* 0x000fe20000400000 */
[----:B------:R-:W-:Y:S01]  /*1340*/  FMUL R25, R52, 1.1920928955078125e-07 ;  /* 0x3400000034197820 */ /* 0x000fe20000400000 */
[----:B------:R-:W-:Y:S01]  /*1350*/  BSSY B0, `(.L_x_0) ;  /* 0x000000d000007945 */ /* 0x000fe20003800000 */
[----:B------:R-:W-:Y:S01]  /*1360*/  FMUL R58, R36, R19 ;  /* 0x00000013243a7220 */ /* 0x000fe20000400000 */
[----:B------:R-:W-:Y:S01]  /*1370*/  FFMA R8, R35, R8, R12 ;  /* 0x0000000823087223 */ /* 0x000fe2000000000c */
[----:B------:R-:W-:Y:S01]  /*1380*/  ISETP.GE.U32.AND P2, PT, R51, 0x7f800000, PT ;  /* 0x7f8000003300780c */ /* 0x000fe20003f46070 */
[----:B------:R-:W-:Y:S01]  /*1390*/  FFMA.FTZ R25, R25, 0.69314718246459960938, R54 ;  /* 0x3f31721819197823 */ /* 0x000fe20000010036 */
[----:B------:R-:W-:-:S02]  /*13a0*/  ISETP.GE.U32.AND P3, PT, R49, 0x7f800000, PT ;  /* 0x7f8000003100780c */ /* 0x000fc40003f66070 */
[----:B------:R-:W-:Y:S01]  /*13b0*/  ISETP.GE.U32.AND P4, PT, R53, 0x7f800000, PT ;  /* 0x7f8000003500780c */ /* 0x000fe20003f86070 */
[----:B0-----:R-:W-:-:S12]  /*13c0*/  @!P5 BRA `(.L_x_1) ;  /* 0x000000000014d947 */ /* 0x001fd80003800000 */
[----:B------:R-:W-:-:S13]  /*13d0*/  ISETP.GE.AND P5, PT, R33, -0x407fffff, PT ;  /* 0xbf8000012100780c */ /* 0x000fda0003fa6270 */
[----:B------:R-:W-:-:S05]  /*13e0*/  @P5 MOV R12, 0x7f800000 ;  /* 0x7f800000000c5802 */ /* 0x000fca0000000f00 */
[C---:B------:R-:W-:Y:S01]  /*13f0*/  @P5 FFMA.FTZ R25, R33.reuse, R12, +INF ;  /* 0x7f80000021195423 */ /* 0x040fe2000001000c */
[----:B------:R-:W-:-:S04]  /*1400*/  FSETP.NEU.AND P5, PT, R33, RZ, PT ;  /* 0x000000ff2100720b */ /* 0x000fc80003fad000 */
[----:B------:R-:W-:-:S09]  /*1410*/  FSEL R25, R25, -RZ, P5 ;  /* 0x800000ff19197208 */ /* 0x000fd20002800000 */
.L_x_1:
[----:B------:R-:W-:Y:S05]  /*1420*/  BSYNC B0 ;  /* 0x0000000000007941 */ /* 0x000fea0003800000 */
.L_x_0:
[----:B------:R-:W-:Y:S04]  /*1430*/  BSSY B0, `(.L_x_2) ;  /* 0x0000007000007945 */ /* 0x000fe80003800000 */
[----:B------:R-:W-:Y:S05]  /*1440*/  @!P2 BRA `(.L_x_3) ;  /* 0x000000000014a947 */ /* 0x000fea0003800000 */
[----:B------:R-:W-:-:S13]  /*1450*/  ISETP.GE.AND P2, PT, R51, -0x407fffff, PT ;  /* 0xbf8000013300780c */ /* 0x000fda0003f46270 */
[----:B------:R-:W-:-:S05]  /*1460*/  @P2 MOV R12, 0x7f800000 ;  /* 0x7f800000000c2802 */ /* 0x000fca0000000f00 */
[C---:B------:R-:W-:Y:S01]  /*1470*/  @P2 FFMA.FTZ R41, R51.reuse, R12, +INF ;  /* 0x7f80000033292423 */ /* 0x040fe2000001000c */
[----:B------:R-:W-:-:S04]  /*1480*/  FSETP.NEU.AND P2, PT, R51, RZ, PT ;  /* 0x000000ff3300720b */ /* 0x000fc80003f4d000 */
[----:B------:R-:W-:-:S09]  /*1490*/  FSEL R41, R41, -RZ, P2 ;  /* 0x800000ff29297208 */ /* 0x000fd20001000000 */
.L_x_3:
[----:B------:R-:W-:Y:S05]  /*14a0*/  BSYNC B0 ;  /* 0x0000000000007941 */ /* 0x000fea0003800000 */
.L_x_2:
[----:B------:R-:W-:Y:S01]  /*14b0*/  BSSY B0, `(.L_x_4) ;  /* 0x0000008000007945 */ /* 0x000fe20003800000 */
[----:B------:R-:W-:-:S03]  /*14c0*/  @!P0 FMUL R21, R21, R21 ;  /* 0x0000001515158220 */ /* 0x000fc60000400000 */
[----:B------:R-:W-:Y:S05]  /*14d0*/  @!P3 BRA `(.L_x_5) ;  /* 0x000000000014b947 */ /* 0x000fea0003800000 */
[----:B------:R-:W-:-:S13]  /*14e0*/  ISETP.GE.AND P0, PT, R49, -0x407fffff, PT ;  /* 0xbf8000013100780c */ /* 0x000fda0003f06270 */
[----:B------:R-:W-:-:S05]  /*14f0*/  @P0 MOV R12, 0x7f800000 ;  /* 0x7f800000000c0802 */ /* 0x000fca0000000f00 */
[C---:B------:R-:W-:Y:S01]  /*1500*/  @P0 FFMA.FTZ R40, R49.reuse, R12, +INF ;  /* 0x7f80000031280423 */ /* 0x040fe2000001000c */
[----:B------:R-:W-:-:S04]  /*1510*/  FSETP.NEU.AND P0, PT, R49, RZ, PT ;  /* 0x000000ff3100720b */ /* 0x000fc80003f0d000 */
[----:B------:R-:W-:-:S09]  /*1520*/  FSEL R40, R40, -RZ, P0 ;  /* 0x800000ff28287208 */ /* 0x000fd20000000000 */
.L_x_5:
[----:B------:R-:W-:Y:S05]  /*1530*/  BSYNC B0 ;  /* 0x0000000000007941 */ /* 0x000fea0003800000 */
.L_x_4:
[----:B------:R-:W-:Y:S01]  /*1540*/  BSSY B0, `(.L_x_6) ;  /* 0x0000008000007945 */ /* 0x000fe20003800000 */
[----:B------:R-:W-:-:S03]  /*1550*/  FADD.FTZ.RZ R12, R21, 1 ;  /* 0x3f800000150c7421 */ /* 0x000fc6000001c000 */
[----:B------:R-:W-:Y:S05]  /*1560*/  @!P4 BRA `(.L_x_7) ;  /* 0x000000000014c947 */ /* 0x000fea0003800000 */
[----:B------:R-:W-:-:S13]  /*1570*/  ISETP.GE.AND P0, PT, R53, -0x407fffff, PT ;  /* 0xbf8000013500780c */ /* 0x000fda0003f06270 */
[----:B------:R-:W-:-:S05]  /*1580*/  @P0 MOV R24, 0x7f800000 ;  /* 0x7f80000000180802 */ /* 0x000fca0000000f00 */
[C---:B------:R-:W-:Y:S01]  /*1590*/  @P0 FFMA.FTZ R38, R53.reuse, R24, +INF ;  /* 0x7f80000035260423 */ /* 0x040fe20000010018 */
[----:B------:R-:W-:-:S04]  /*15a0*/  FSETP.NEU.AND P0, PT, R53, RZ, PT ;  /* 0x000000ff3500720b */ /* 0x000fc80003f0d000 */
[----:B------:R-:W-:-:S09]  /*15b0*/  FSEL R38, R38, -RZ, P0 ;  /* 0x800000ff26267208 */ /* 0x000fd20000000000 */
.L_x_7:
[----:B------:R-:W-:Y:S05]  /*15c0*/  BSYNC B0 ;  /* 0x0000000000007941 */ /* 0x000fea0003800000 */
.L_x_6:
[----:B-1----:R-:W-:Y:S01]  /*15d0*/  @!P1 FMUL R20, R20, R20 ;  /* 0x0000001414149220 */ /* 0x002fe20000400000 */
[----:B------:R-:W-:Y:S01]  /*15e0*/  IADD3 R12, R12, -0x3f400000, RZ ;  /* 0xc0c000000c0c7810 */ /* 0x000fe20007ffe0ff */
[----:B------:R-:W-:Y:S01]  /*15f0*/  FADD R53, -R6, R26 ;  /* 0x0000001a06357221 */ /* 0x000fe20000000100 */
[C---:B------:R-:W-:Y:S01]  /*1600*/  FADD R23, -R7.reuse, R23 ;  /* 0x0000001707177221 */ /* 0x040fe20000000100 */
[----:B------:R-:W-:Y:S01]  /*1610*/  FADD.FTZ.RZ R19, R20, 1 ;  /* 0x3f80000014137421 */ /* 0x000fe2000001c000 */
[----:B------:R-:W-:Y:S01]  /*1620*/  LOP3.LUT R36, R12, 0xff800000, RZ, 0xc0, !PT ;  /* 0xff8000000c247812 */ /* 0x000fe200078ec0ff */
[----:B------:R-:W-:Y:S01]  /*1630*/  FMUL R53, R32, R53 ;  /* 0x0000003520357220 */ /* 0x000fe20000400000 */
[----:B------:R-:W-:Y:S01]  /*1640*/  FADD R27, -R7, R27 ;  /* 0x0000001b071b7221 */ /* 0x000fe20000000100 */
[----:B------:R-:W-:Y:S01]  /*1650*/  I2FP.F32.S32 R39, R39 ;  /* 0x0000002700277245 */ /* 0x000fe20000201400 */
[----:B------:R-:W-:Y:S01]  /*1660*/  BSSY B0, `(.L_x_8) ;  /* 0x00000ba000007945 */ /* 0x000fe20003800000 */
[----:B------:R-:W-:-:S02]  /*1670*/  IADD3 R33, R19, -0x3f400000, RZ ;  /* 0xc0c0000013217810 */ /* 0x000fc40007ffe0ff */
[----:B------:R-:W-:Y:S01]  /*1680*/  IADD3 R19, -R36, 0x40800000, RZ ;  /* 0x4080000024137810 */ /* 0x000fe20007ffe1ff */
[----:B------:R-:W-:Y:S01]  /*1690*/  FMUL R39, R39, 1.1920928955078125e-07 ;  /* 0x3400000027277820 */ /* 0x000fe20000400000 */
[----:B------:R-:W-:Y:S02]  /*16a0*/  IADD3 R12, R21, -R36, RZ ;  /* 0x80000024150c7210 */ /* 0x000fe40007ffe0ff */
[----:B------:R-:W-:Y:S01]  /*16b0*/  LOP3.LUT R33, R33, 0xff800000, RZ, 0xc0, !PT ;  /* 0xff80000021217812 */ /* 0x000fe200078ec0ff */
[----:B------:R-:W-:Y:S01]  /*16c0*/  FFMA.FTZ R19, R19, R0, -1 ;  /* 0xbf80000013137423 */ /* 0x000fe20000010000 */
[----:B------:R-:W-:Y:S02]  /*16d0*/  I2FP.F32.S32 R47, R47 ;  /* 0x0000002f002f7245 */ /* 0x000fe40000201400 */
[----:B------:R-:W-:Y:S01]  /*16e0*/  IADD3 R35, -R33, 0x40800000, RZ ;  /* 0x4080000021237810 */ /* 0x000fe20007ffe1ff */
[----:B------:R-:W-:Y:S01]  /*16f0*/  FADD R12, R12, R19 ;  /* 0x000000130c0c7221 */ /* 0x000fe20000000000 */
[----:B------:R-:W-:-:S02]  /*1700*/  IADD3 R24, R20, -R33, RZ ;  /* 0x8000002114187210 */ /* 0x000fc40007ffe0ff */
[----:B------:R-:W-:Y:S01]  /*1710*/  I2FP.F32.S32 R36, R36 ;  /* 0x0000002400247245 */ /* 0x000fe20000201400 */
[C---:B------:R-:W-:Y:S01]  /*1720*/  FFMA.FTZ R19, R12.reuse, -R37, 0.10546888411045074463 ;  /* 0x3dd800120c137423 */ /* 0x040fe20000010825 */
[----:B------:R-:W-:Y:S01]  /*1730*/  FFMA.FTZ R35, R35, R0, -1 ;  /* 0xbf80000023237423 */ /* 0x000fe20000010000 */
[----:B------:R-:W-:Y:S02]  /*1740*/  I2FP.F32.S32 R33, R33 ;  /* 0x0000002100217245 */ /* 0x000fe40000201400 */
[----:B------:R-:W-:Y:S01]  /*1750*/  FFMA.FTZ R19, R12, R19, -0.13229703903198242188 ;  /* 0xbe0778e00c137423 */ /* 0x000fe20000010013 */
[----:B------:R-:W-:Y:S01]  /*1760*/  FADD R24, R24, R35 ;  /* 0x0000002318187221 */ /* 0x000fe20000000000 */
[----:B------:R-:W-:Y:S01]  /*1770*/  FMUL R36, R36, 1.1920928955078125e-07 ;  /* 0x3400000024247820 */ /* 0x000fe20000400000 */
[----:B------:R-:W-:Y:S01]  /*1780*/  FMUL R33, R33, 1.1920928955078125e-07 ;  /* 0x3400000021217820 */ /* 0x000fe20000400000 */
[----:B------:R-:W-:-:S04]  /*1790*/  FFMA.FTZ R19, R12, R19, 0.14491446316242218018 ;  /* 0x3e1464750c137423 */ /* 0x000fc80000010013 */
[----:B------:R-:W-:-:S04]  /*17a0*/  FFMA.FTZ R19, R12, R19, -0.16641564667224884033 ;  /* 0xbe2a68dd0c137423 */ /* 0x000fc80000010013 */
[----:B------:R-:W-:-:S04]  /*17b0*/  FFMA.FTZ R19, R12, R19, 0.19988867640495300293 ;  /* 0x3e4caf9e0c137423 */ /* 0x000fc80000010013 */
[----:B------:R-:W-:-:S04]  /*17c0*/  FFMA.FTZ R19, R12, R19, -0.25000196695327758789 ;  /* 0xbe8000420c137423 */ /* 0x000fc80000010013 */
[----:B------:R-:W-:-:S04]  /*17d0*/  FFMA.FTZ R19, R12, R19, 0.33333510160446166992 ;  /* 0x3eaaaae60c137423 */ /* 0x000fc80000010013 */
[----:B------:R-:W-:-:S04]  /*17e0*/  FFMA.FTZ R19, R12, R19, -0.5 ;  /* 0xbf0000000c137423 */ /* 0x000fc80000010013 */
[----:B------:R-:W-:-:S04]  /*17f0*/  FMUL R19, R12, R19 ;  /* 0x000000130c137220 */ /* 0x000fc80000400000 */
[----:B------:R-:W-:Y:S01]  /*1800*/  FFMA.FTZ R35, R12, R19, R12 ;  /* 0x000000130c237223 */ /* 0x000fe2000001000c */
[----:B------:R-:W-:Y:S01]  /*1810*/  FFMA.FTZ R19, R24, -R37, 0.10546888411045074463 ;  /* 0x3dd8001218137423 */ /* 0x000fe20000010825 */
[-CC-:B------:R-:W-:Y:S01]  /*1820*/  FFMA R12, R58, R9.reuse, R13.reuse ;  /* 0x000000093a0c7223 */ /* 0x180fe2000000000d */
[----:B------:R-:W-:Y:S01]  /*1830*/  FFMA R9, R56, R9, R13 ;  /* 0x0000000938097223 */ /* 0x000fe2000000000d */
[----:B------:R-:W-:Y:S01]  /*1840*/  FFMA.FTZ R35, R36, 0.69314718246459960938, R35 ;  /* 0x3f31721824237823 */ /* 0x000fe20000010023 */
[----:B------:R-:W-:Y:S01]  /*1850*/  FFMA.FTZ R19, R24, R19, -0.13229703903198242188 ;  /* 0xbe0778e018137423 */ /* 0x000fe20000010013 */
[----:B------:R-:W-:-:S03]  /*1860*/  FMUL R49, R12, 1.4426950216293334961 ;  /* 0x3fb8aa3b0c317820 */ /* 0x000fc60000400000 */
[C---:B------:R-:W-:Y:S02]  /*1870*/  FFMA.FTZ R19, R24.reuse, R19, 0.14491446316242218018 ;  /* 0x3e14647518137423 */ /* 0x040fe40000010013 */
[----:B------:R-:W-:Y:S02]  /*1880*/  FSETP.GEU.AND P0, PT, R49, -126, PT ;  /* 0xc2fc00003100780b */ /* 0x000fe40003f0e000 */
[----:B------:R-:W-:-:S04]  /*1890*/  FFMA.FTZ R19, R24, R19, -0.16641564667224884033 ;  /* 0xbe2a68dd18137423 */ /* 0x000fc80000010013 */
[----:B------:R-:W-:-:S04]  /*18a0*/  FFMA.FTZ R19, R24, R19, 0.19988867640495300293 ;  /* 0x3e4caf9e18137423 */ /* 0x000fc80000010013 */
[----:B------:R-:W-:-:S03]  /*18b0*/  FFMA.FTZ R19, R24, R19, -0.25000196695327758789 ;  /* 0xbe80004218137423 */ /* 0x000fc60000010013 */
[----:B------:R-:W-:Y:S01]  /*18c0*/  @!P0 FMUL R49, R49, 0.5 ;  /* 0x3f00000031318820 */ /* 0x000fe20000400000 */
[----:B------:R-:W-:-:S04]  /*18d0*/  FFMA.FTZ R19, R24, R19, 0.33333510160446166992 ;  /* 0x3eaaaae618137423 */ /* 0x000fc80000010013 */
[----:B------:R-:W-:-:S04]  /*18e0*/  FFMA.FTZ R19, R24, R19, -0.5 ;  /* 0xbf00000018137423 */ /* 0x000fc80000010013 */
[----:B------:R-:W-:-:S04]  /*18f0*/  FMUL R19, R24, R19 ;  /* 0x0000001318137220 */ /* 0x000fc80000400000 */
[----:B------:R-:W-:Y:S01]  /*1900*/  FFMA.FTZ R24, R24, R19, R24 ;  /* 0x0000001318187223 */ /* 0x000fe20000010018 */
[----:B------:R-:W-:Y:S02]  /*1910*/  FADD R19, -R6, R22 ;  /* 0x0000001606137221 */ /* 0x000fe40000000100 */
[----:B------:R-:W0:Y:S01]  /*1920*/  MUFU.EX2 R22, R49 ;  /* 0x0000003100167308 */ /* 0x000e220000000800 */
[----:B------:R-:W-:Y:S01]  /*1930*/  FFMA.FTZ R24, R33, 0.69314718246459960938, R24 ;  /* 0x3f31721821187823 */ /* 0x000fe20000010018 */
[----:B------:R-:W-:-:S04]  /*1940*/  FMUL R19, R32, R19 ;  /* 0x0000001320137220 */ /* 0x000fc80000400000 */
[-CC-:B------:R-:W-:Y:S01]  /*1950*/  FFMA R19, R19, R10.reuse, R14.reuse ;  /* 0x0000000a13137223 */ /* 0x180fe2000000000e */
[----:B------:R-:W-:Y:S01]  /*1960*/  FFMA R10, R53, R10, R14 ;  /* 0x0000000a350a7223 */ /* 0x000fe2000000000e */
[C---:B------:R-:W-:Y:S01]  /*1970*/  FMUL R14, R34.reuse, R23 ;  /* 0x00000017220e7220 */ /* 0x040fe20000400000 */
[----:B------:R-:W-:Y:S01]  /*1980*/  FMUL R34, R34, R27 ;  /* 0x0000001b22227220 */ /* 0x000fe20000400000 */
[----:B------:R-:W-:-:S05]  /*1990*/  FMUL R51, R19, 1.4426950216293334961 ;  /* 0x3fb8aa3b13337820 */ /* 0x000fca0000400000 */
[----:B------:R-:W-:Y:S01]  /*19a0*/  FSETP.GEU.AND P1, PT, R51, -126, PT ;  /* 0xc2fc00003300780b */ /* 0x000fe20003f2e000 */
[----:B0-----:R-:W-:-:S04]  /*19b0*/  @!P0 FMUL R22, R22, R22 ;  /* 0x0000001616168220 */ /* 0x001fc80000400000 */
[----:B------:R-:W-:-:S05]  /*19c0*/  FADD.FTZ.RZ R6, R22, 1 ;  /* 0x3f80000016067421 */ /* 0x000fca000001c000 */
[----:B------:R-:W-:-:S03]  /*19d0*/  IADD3 R6, R6, -0x3f400000, RZ ;  /* 0xc0c0000006067810 */ /* 0x000fc60007ffe0ff */
[----:B------:R-:W-:Y:S01]  /*19e0*/  @!P1 FMUL R51, R51, 0.5 ;  /* 0x3f00000033339820 */ /* 0x000fe20000400000 */
[----:B------:R-:W-:-:S03]  /*19f0*/  LOP3.LUT R49, R6, 0xff800000, RZ, 0xc0, !PT ;  /* 0xff80000006317812 */ /* 0x000fc600078ec0ff */
[----:B------:R-:W0:Y:S01]  /*1a00*/  MUFU.EX2 R13, R51 ;  /* 0x00000033000d7308 */ /* 0x000e220000000800 */
[----:B------:R-:W-:Y:S02]  /*1a10*/  IADD3 R7, -R49, 0x40800000, RZ ;  /* 0x4080000031077810 */ /* 0x000fe40007ffe1ff */
[----:B------:R-:W-:Y:S02]  /*1a20*/  IADD3 R52, R22, -R49, RZ ;  /* 0x8000003116347210 */ /* 0x000fe40007ffe0ff */
[----:B------:R-:W-:Y:S01]  /*1a30*/  I2FP.F32.S32 R49, R49 ;  /* 0x0000003100317245 */ /* 0x000fe20000201400 */
[----:B------:R-:W-:-:S04]  /*1a40*/  FFMA.FTZ R7, R7, R0, -1 ;  /* 0xbf80000007077423 */ /* 0x000fc80000010000 */
[----:B------:R-:W-:Y:S01]  /*1a50*/  FADD R52, R52, R7 ;  /* 0x0000000734347221 */ /* 0x000fe20000000000 */
[----:B------:R-:W-:Y:S01]  /*1a60*/  FMUL R49, R49, 1.1920928955078125e-07 ;  /* 0x3400000031317820 */ /* 0x000fe20000400000 */
[----:B0-----:R-:W-:-:S04]  /*1a70*/  @!P1 FMUL R13, R13, R13 ;  /* 0x0000000d0d0d9220 */ /* 0x001fc80000400000 */
[----:B------:R-:W-:-:S05]  /*1a80*/  FADD.FTZ.RZ R6, R13, 1 ;  /* 0x3f8000000d067421 */ /* 0x000fca000001c000 */
[----:B------:R-:W-:Y:S01]  /*1a90*/  IADD3 R26, R6, -0x3f400000, RZ ;  /* 0xc0c00000061a7810 */ /* 0x000fe20007ffe0ff */
[-CC-:B------:R-:W-:Y:S01]  /*1aa0*/  FFMA R6, R14, R11.reuse, R15.reuse ;  /* 0x0000000b0e067223 */ /* 0x180fe2000000000f */
[----:B------:R-:W-:Y:S01]  /*1ab0*/  FFMA R11, R34, R11, R15 ;  /* 0x0000000b220b7223 */ /* 0x000fe2000000000f */
[----:B------:R-:W-:Y:S01]  /*1ac0*/  FFMA.FTZ R15, R52, -R37, 0.10546888411045074463 ;  /* 0x3dd80012340f7423 */ /* 0x000fe20000010825 */
[----:B------:R-:W-:Y:S01]  /*1ad0*/  LOP3.LUT R26, R26, 0xff800000, RZ, 0xc0, !PT ;  /* 0xff8000001a1a7812 */ /* 0x000fe200078ec0ff */
[----:B------:R-:W-:Y:S02]  /*1ae0*/  FMUL R7, R6, 1.4426950216293334961 ;  /* 0x3fb8aa3b06077820 */ /* 0x000fe40000400000 */
[C---:B------:R-:W-:Y:S01]  /*1af0*/  FFMA.FTZ R15, R52.reuse, R15, -0.13229703903198242188 ;  /* 0xbe0778e0340f7423 */ /* 0x040fe2000001000f */
[----:B------:R-:W-:Y:S02]  /*1b00*/  IADD3 R23, -R26, 0x40800000, RZ ;  /* 0x408000001a177810 */ /* 0x000fe40007ffe1ff */
[----:B------:R-:W-:Y:S01]  /*1b10*/  FSETP.GEU.AND P0, PT, R7, -126, PT ;  /* 0xc2fc00000700780b */ /* 0x000fe20003f0e000 */
[----:B------:R-:W-:Y:S01]  /*1b20*/  FFMA.FTZ R15, R52, R15, 0.14491446316242218018 ;  /* 0x3e146475340f7423 */ /* 0x000fe2000001000f */
[----:B------:R-:W-:Y:S01]  /*1b30*/  IADD3 R14, R13, -R26, RZ ;  /* 0x8000001a0d0e7210 */ /* 0x000fe20007ffe0ff */
[----:B------:R-:W-:-:S02]  /*1b40*/  FFMA.FTZ R23, R23, R0, -1 ;  /* 0xbf80000017177423 */ /* 0x000fc40000010000 */
[----:B------:R-:W-:Y:S02]  /*1b50*/  FFMA.FTZ R15, R52, R15, -0.16641564667224884033 ;  /* 0xbe2a68dd340f7423 */ /* 0x000fe4000001000f */
[----:B------:R-:W-:Y:S02]  /*1b60*/  FADD R14, R14, R23 ;  /* 0x000000170e0e7221 */ /* 0x000fe40000000000 */
[----:B------:R-:W-:Y:S02]  /*1b70*/  FFMA.FTZ R15, R52, R15, 0.19988867640495300293 ;  /* 0x3e4caf9e340f7423 */ /* 0x000fe4000001000f */
[----:B------:R-:W-:Y:S02]  /*1b80*/  FFMA.FTZ R23, R14, -R37, 0.10546888411045074463 ;  /* 0x3dd800120e177423 */ /* 0x000fe40000010825 */
[----:B------:R-:W-:Y:S01]  /*1b90*/  @!P0 FMUL R7, R7, 0.5 ;  /* 0x3f00000007078820 */ /* 0x000fe20000400000 */
[----:B------:R-:W-:Y:S01]  /*1ba0*/  FFMA.FTZ R15, R52, R15, -0.25000196695327758789 ;  /* 0xbe800042340f7423 */ /* 0x000fe2000001000f */
[----:B------:R-:W-:-:S02]  /*1bb0*/  FFMA.FTZ R27, R14, R23, -0.13229703903198242188 ;  /* 0xbe0778e00e1b7423 */ /* 0x000fc40000010017 */
[----:B------:R-:W0:Y:S01]  /*1bc0*/  MUFU.EX2 R23, R7 ;  /* 0x0000000700177308 */ /* 0x000e220000000800 */
[----:B------:R-:W-:Y:S01]  /*1bd0*/  FFMA.FTZ R15, R52, R15, 0.33333510160446166992 ;  /* 0x3eaaaae6340f7423 */ /* 0x000fe2000001000f */
[----:B------:R-:W-:-:S03]  /*1be0*/  FFMA.FTZ R27, R14, R27, 0.14491446316242218018 ;  /* 0x3e1464750e1b7423 */ /* 0x000fc6000001001b */
[----:B------:R-:W-:Y:S01]  /*1bf0*/  FFMA.FTZ R15, R52, R15, -0.5 ;  /* 0xbf000000340f7423 */ /* 0x000fe2000001000f */
[----:B------:R-:W-:-:S03]  /*1c00*/  FFMA.FTZ R27, R14, R27, -0.16641564667224884033 ;  /* 0xbe2a68dd0e1b7423 */ /* 0x000fc6000001001b */
[----:B------:R-:W-:Y:S01]  /*1c10*/  FMUL R15, R52, R15 ;  /* 0x0000000f340f7220 */ /* 0x000fe20000400000 */
[----:B------:R-:W-:-:S03]  /*1c20*/  FFMA.FTZ R27, R14, R27, 0.19988867640495300293 ;  /* 0x3e4caf9e0e1b7423 */ /* 0x000fc6000001001b */
[----:B------:R-:W-:Y:S01]  /*1c30*/  FFMA.FTZ R52, R52, R15, R52 ;  /* 0x0000000f34347223 */ /* 0x000fe20000010034 */
[----:B------:R-:W-:Y:S01]  /*1c40*/  FFMA.FTZ R27, R14, R27, -0.25000196695327758789 ;  /* 0xbe8000420e1b7423 */ /* 0x000fe2000001001b */
[----:B0-----:R-:W-:-:S03]  /*1c50*/  @!P0 FMUL R23, R23, R23 ;  /* 0x0000001717178220 */ /* 0x001fc60000400000 */
[----:B------:R-:W-:Y:S01]  /*1c60*/  FFMA.FTZ R27, R14, R27, 0.33333510160446166992 ;  /* 0x3eaaaae60e1b7423 */ /* 0x000fe2000001001b */
[----:B------:R-:W-:-:S03]  /*1c70*/  FADD.FTZ.RZ R7, R23, 1 ;  /* 0x3f80000017077421 */ /* 0x000fc6000001c000 */
[C---:B------:R-:W-:Y:S02]  /*1c80*/  FFMA.FTZ R27, R14.reuse, R27, -0.5 ;  /* 0xbf0000000e1b7423 */ /* 0x040fe4000001001b */
[----:B------:R-:W-:Y:S02]  /*1c90*/  IADD3 R7, R7, -0x3f400000, RZ ;  /* 0xc0c0000007077810 */ /* 0x000fe40007ffe0ff */
[C---:B------:R-:W-:Y:S02]  /*1ca0*/  FMUL R15, R14.reuse, R27 ;  /* 0x0000001b0e0f7220 */ /* 0x040fe40000400000 */
[----:B------:R-:W-:Y:S02]  /*1cb0*/  LOP3.LUT R34, R7, 0xff800000, RZ, 0xc0, !PT ;  /* 0xff80000007227812 */ /* 0x000fe400078ec0ff */
[----:B------:R-:W-:Y:S02]  /*1cc0*/  FFMA.FTZ R15, R14, R15, R14 ;  /* 0x0000000f0e0f7223 */ /* 0x000fe4000001000e */
[----:B------:R-:W-:-:S05]  /*1cd0*/  IADD3 R7, -R34, 0x40800000, RZ ;  /* 0x4080000022077810 */ /* 0x000fca0007ffe1ff */
[----:B------:R-:W-:Y:S01]  /*1ce0*/  FFMA.FTZ R14, R7, R0, -1 ;  /* 0xbf800000070e7423 */ /* 0x000fe20000010000 */
[----:B------:R-:W-:Y:S02]  /*1cf0*/  IADD3 R7, R23, -R34, RZ ;  /* 0x8000002217077210 */ /* 0x000fe40007ffe0ff */
[----:B------:R-:W-:-:S03]  /*1d00*/  I2FP.F32.S32 R34, R34 ;  /* 0x0000002200227245 */ /* 0x000fc60000201400 */
[----:B------:R-:W-:Y:S01]  /*1d10*/  FADD R32, R7, R14 ;  /* 0x0000000e07207221 */ /* 0x000fe20000000000 */
[----:B------:R-:W-:Y:S01]  /*1d20*/  FMUL R7, R8, 1.4426950216293334961 ;  /* 0x3fb8aa3b08077820 */ /* 0x000fe20000400000 */
[----:B------:R-:W-:Y:S02]  /*1d30*/  FMUL R34, R34, 1.1920928955078125e-07 ;  /* 0x3400000022227820 */ /* 0x000fe40000400000 */
[C---:B------:R-:W-:Y:S02]  /*1d40*/  FFMA.FTZ R27, R32.reuse, -R37, 0.10546888411045074463 ;  /* 0x3dd80012201b7423 */ /* 0x040fe40000010825 */
[----:B------:R-:W-:Y:S02]  /*1d50*/  FSETP.GEU.AND P0, PT, R7, -126, PT ;  /* 0xc2fc00000700780b */ /* 0x000fe40003f0e000 */
[----:B------:R-:W-:-:S04]  /*1d60*/  FFMA.FTZ R27, R32, R27, -0.13229703903198242188 ;  /* 0xbe0778e0201b7423 */ /* 0x000fc8000001001b */
[----:B------:R-:W-:-:S04]  /*1d70*/  FFMA.FTZ R27, R32, R27, 0.14491446316242218018 ;  /* 0x3e146475201b7423 */ /* 0x000fc8000001001b */
[----:B------:R-:W-:-:S03]  /*1d80*/  FFMA.FTZ R27, R32, R27, -0.16641564667224884033 ;  /* 0xbe2a68dd201b7423 */ /* 0x000fc6000001001b */
[----:B------:R-:W-:Y:S01]  /*1d90*/  @!P0 FMUL R7, R7, 0.5 ;  /* 0x3f00000007078820 */ /* 0x000fe20000400000 */
[----:B------:R-:W-:-:S03]  /*1da0*/  FFMA.FTZ R27, R32, R27, 0.19988867640495300293 ;  /* 0x3e4caf9e201b7423 */ /* 0x000fc6000001001b */
[----:B------:R0:W1:Y:S01]  /*1db0*/  MUFU.EX2 R14, R7 ;  /* 0x00000007000e7308 */ /* 0x0000620000000800 */
[----:B------:R-:W-:-:S04]  /*1dc0*/  FFMA.FTZ R27, R32, R27, -0.25000196695327758789 ;  /* 0xbe800042201b7423 */ /* 0x000fc8000001001b */
[----:B------:R-:W-:-:S04]  /*1dd0*/  FFMA.FTZ R27, R32, R27, 0.33333510160446166992 ;  /* 0x3eaaaae6201b7423 */ /* 0x000fc8000001001b */
[----:B------:R-:W-:Y:S01]  /*1de0*/  FFMA.FTZ R27, R32, R27, -0.5 ;  /* 0xbf000000201b7423 */ /* 0x000fe2000001001b */
[----:B0-----:R-:W-:-:S03]  /*1df0*/  FFMA.FTZ R7, R39, 0.69314718246459960938, R44 ;  /* 0x3f31721827077823 */ /* 0x001fc6000001002c */
[----:B------:R-:W-:Y:S01]  /*1e00*/  FMUL R27, R32, R27 ;  /* 0x0000001b201b7220 */ /* 0x000fe20000400000 */
[----:B-1----:R-:W-:-:S03]  /*1e10*/  @!P0 FMUL R14, R14, R14 ;  /* 0x0000000e0e0e8220 */ /* 0x002fc60000400000 */
[----:B------:R-:W-:Y:S01]  /*1e20*/  FFMA.FTZ R27, R32, R27, R32 ;  /* 0x0000001b201b7223 */ /* 0x000fe20000010020 */
[----:B------:R-:W-:-:S05]  /*1e30*/  FADD.FTZ.RZ R32, R14, 1 ;  /* 0x3f8000000e207421 */ /* 0x000fca000001c000 */
[----:B------:R-:W-:-:S04]  /*1e40*/  IADD3 R32, R32, -0x3f400000, RZ ;  /* 0xc0c0000020207810 */ /* 0x000fc80007ffe0ff */
[----:B------:R-:W-:Y:S01]  /*1e50*/  LOP3.LUT R51, R32, 0xff800000, RZ, 0xc0, !PT ;  /* 0xff80000020337812 */ /* 0x000fe200078ec0ff */
[----:B------:R-:W-:-:S03]  /*1e60*/  FMUL R32, R47, 1.1920928955078125e-07 ;  /* 0x340000002f207820 */ /* 0x000fc60000400000 */
[----:B------:R-:W-:Y:S01]  /*1e70*/  IADD3 R39, -R51, 0x40800000, RZ ;  /* 0x4080000033277810 */ /* 0x000fe20007ffe1ff */
[----:B------:R-:W-:Y:S01]  /*1e80*/  FFMA.FTZ R45, R32, 0.69314718246459960938, R45 ;  /* 0x3f317218202d7823 */ /* 0x000fe2000001002d */
[----:B------:R-:W-:Y:S02]  /*1e90*/  IADD3 R44, R14, -R51, RZ ;  /* 0x800000330e2c7210 */ /* 0x000fe40007ffe0ff */
[----:B------:R-:W-:Y:S01]  /*1ea0*/  I2FP.F32.S32 R51, R51 ;  /* 0x0000003300337245 */ /* 0x000fe20000201400 */
[----:B------:R-:W-:-:S04]  /*1eb0*/  FFMA.FTZ R39, R39, R0, -1 ;  /* 0xbf80000027277423 */ /* 0x000fc80000010000 */
        /* <DEDUP_REMOVED lines=14> */
[----:B0-----:R-:W-:Y:S01]  /*1fa0*/  FFMA.FTZ R39, R49, 0.69314718246459960938, R52 ;  /* 0x3f31721831277823 */ /* 0x001fe20000010034 */
[----:B------:R-:W-:Y:S02]  /*1fb0*/  FMUL R52, R10, 1.4426950216293334961 ;  /* 0x3fb8aa3b0a347820 */ /* 0x000fe40000400000 */
[----:B------:R-:W-:Y:S01]  /*1fc0*/  FMUL R47, R44, R47 ;  /* 0x0000002f2c2f7220 */ /* 0x000fe20000400000 */
[----:B-1----:R-:W-:Y:S02]  /*1fd0*/  @!P0 FMUL R32, R32, R32 ;  /* 0x0000002020208220 */ /* 0x002fe40000400000 */
[----:B------:R-:W-:Y:S01]  /*1fe0*/  FSETP.GEU.AND P0, PT, R52, -126, PT ;  /* 0xc2fc00003400780b */ /* 0x000fe20003f0e000 */
[----:B------:R-:W-:Y:S01]  /*1ff0*/  FFMA.FTZ R44, R44, R47, R44 ;  /* 0x0000002f2c2c7223 */ /* 0x000fe2000001002c */
[----:B------:R-:W-:-:S05]  /*2000*/  FADD.FTZ.RZ R36, R32, 1 ;  /* 0x3f80000020247421 */ /* 0x000fca000001c000 */
[----:B------:R-:W-:-:S04]  /*2010*/  IADD3 R36, R36, -0x3f400000, RZ ;  /* 0xc0c0000024247810 */ /* 0x000fc80007ffe0ff */
[----:B------:R-:W-:Y:S02]  /*2020*/  LOP3.LUT R47, R36, 0xff800000, RZ, 0xc0, !PT ;  /* 0xff800000242f7812 */ /* 0x000fe400078ec0ff */
[----:B------:R-:W-:Y:S02]  /*2030*/  @!P0 FMUL R52, R52, 0.5 ;  /* 0x3f00000034348820 */ /* 0x000fe40000400000 */
[----:B------:R-:W-:Y:S02]  /*2040*/  IADD3 R33, -R47, 0x40800000, RZ ;  /* 0x408000002f217810 */ /* 0x000fe40007ffe1ff */
[----:B------:R-:W0:Y:S01]  /*2050*/  MUFU.EX2 R36, R52 ;  /* 0x0000003400247308 */ /* 0x000e220000000800 */
[----:B------:R-:W-:Y:S02]  /*2060*/  IADD3 R54, R32, -R47, RZ ;  /* 0x8000002f20367210 */ /* 0x000fe40007ffe0ff */
[----:B------:R-:W-:-:S04]  /*2070*/  FFMA.FTZ R33, R33, R0, -1 ;  /* 0xbf80000021217423 */ /* 0x000fc80000010000 */
[----:B------:R-:W-:-:S04]  /*2080*/  FADD R54, R54, R33 ;  /* 0x0000002136367221 */ /* 0x000fc80000000000 */
[----:B------:R-:W-:Y:S01]  /*2090*/  FFMA.FTZ R33, R54, -R37, 0.10546888411045074463 ;  /* 0x3dd8001236217423 */ /* 0x000fe20000010825 */
[----:B0-----:R-:W-:-:S03]  /*20a0*/  @!P0 FMUL R36, R36, R36 ;  /* 0x0000002424248220 */ /* 0x001fc60000400000 */
[----:B------:R-:W-:Y:S01]  /*20b0*/  FFMA.FTZ R33, R54, R33, -0.13229703903198242188 ;  /* 0xbe0778e036217423 */ /* 0x000fe20000010021 */
[----:B------:R-:W-:-:S03]  /*20c0*/  ISETP.GE.U32.AND P0, PT, R42, 0x7f800000, PT ;  /* 0x7f8000002a00780c */ /* 0x000fc60003f06070 */
        /* <DEDUP_REMOVED lines=8> */
[----:B------:R-:W-:Y:S01]  /*2150*/  FFMA.FTZ R33, R34, 0.69314718246459960938, R27 ;  /* 0x3f31721822217823 */ /* 0x000fe2000001001b */
[----:B------:R-:W-:-:S05]  /*2160*/  FADD.FTZ.RZ R27, R36, 1 ;  /* 0x3f800000241b7421 */ /* 0x000fca000001c000 */
[----:B------:R-:W-:Y:S01]  /*2170*/  IADD3 R34, R27, -0x3f400000, RZ ;  /* 0xc0c000001b227810 */ /* 0x000fe20007ffe0ff */
[----:B------:R-:W-:-:S03]  /*2180*/  FFMA.FTZ R27, R51, 0.69314718246459960938, R44 ;  /* 0x3f317218331b7823 */ /* 0x000fc6000001002c */
[----:B------:R-:W-:Y:S01]  /*2190*/  LOP3.LUT R51, R34, 0xff800000, RZ, 0xc0, !PT ;  /* 0xff80000022337812 */ /* 0x000fe200078ec0ff */
[----:B------:R-:W-:Y:S06]  /*21a0*/  @!P0 BRA `(.L_x_9) ;  /* 0x0000000000148947 */ /* 0x000fec0003800000 */
[----:B------:R-:W-:-:S13]  /*21b0*/  ISETP.GE.AND P0, PT, R42, -0x407fffff, PT ;  /* 0xbf8000012a00780c */ /* 0x000fda0003f06270 */
[----:B------:R-:W-:-:S05]  /*21c0*/  @P0 MOV R53, 0x7f800000 ;  /* 0x7f80000000350802 */ /* 0x000fca0000000f00 */
[C---:B------:R-:W-:Y:S01]  /*21d0*/  @P0 FFMA.FTZ R7, R42.reuse, R53, +INF ;  /* 0x7f8000002a070423 */ /* 0x040fe20000010035 */
[----:B------:R-:W-:-:S04]  /*21e0*/  FSETP.NEU.AND P0, PT, R42, RZ, PT ;  /* 0x000000ff2a00720b */ /* 0x000fc80003f0d000 */
[----:B------:R-:W-:-:S09]  /*21f0*/  FSEL R7, R7, -RZ, P0 ;  /* 0x800000ff07077208 */ /* 0x000fd20000000000 */
.L_x_9:
[----:B------:R-:W-:Y:S05]  /*2200*/  BSYNC B0 ;  /* 0x0000000000007941 */ /* 0x000fea0003800000 */
.L_x_8:
[----:B------:R-:W-:Y:S01]  /*2210*/  IADD3 R53, -R51, 0x40800000, RZ ;  /* 0x4080000033357810 */ /* 0x000fe20007ffe1ff */
[----:B------:R-:W-:Y:S01]  /*2220*/  FMUL R44, R11, 1.4426950216293334961 ;  /* 0x3fb8aa3b0b2c7820 */ /* 0x000fe20000400000 */
[----:B------:R-:W-:Y:S01]  /*2230*/  IADD3 R34, R36, -R51, RZ ;  /* 0x8000003324227210 */ /* 0x000fe20007ffe0ff */
[----:B------:R-:W-:Y:S01]  /*2240*/  BSSY B0, `(.L_x_10) ;  /* 0x0000030000007945 */ /* 0x000fe20003800000 */
[----:B------:R-:W-:Y:S01]  /*2250*/  ISETP.GE.U32.AND P3, PT, R46, 0x7f800000, PT ;  /* 0x7f8000002e00780c */ /* 0x000fe20003f66070 */
[----:B------:R-:W-:Y:S01]  /*2260*/  FFMA.FTZ R53, R53, R0, -1 ;  /* 0xbf80000035357423 */ /* 0x000fe20000010000 */
[----:B------:R-:W-:Y:S02]  /*2270*/  FSETP.GEU.AND P0, PT, R44, -126, PT ;  /* 0xc2fc00002c00780b */ /* 0x000fe40003f0e000 */
[----:B------:R-:W-:Y:S01]  /*2280*/  I2FP.F32.S32 R43, R43 ;  /* 0x0000002b002b7245 */ /* 0x000fe20000201400 */
[----:B------:R-:W-:Y:S01]  /*2290*/  FADD R42, R34, R53 ;  /* 0x00000035222a7221 */ /* 0x000fe20000000000 */
[----:B------:R-:W-:-:S02]  /*22a0*/  ISETP.GE.U32.AND P4, PT, R50, 0x7f800000, PT ;  /* 0x7f8000003200780c */ /* 0x000fc40003f86070 */
[----:B------:R-:W-:Y:S01]  /*22b0*/  ISETP.GE.U32.AND P1, PT, R20, 0x7f800000, PT ;  /* 0x7f8000001400780c */ /* 0x000fe20003f26070 */
[----:B------:R-:W-:Y:S01]  /*22c0*/  FFMA.FTZ R53, R42, -R37, 0.10546888411045074463 ;  /* 0x3dd800122a357423 */ /* 0x000fe20000010825 */
[----:B------:R-:W-:Y:S01]  /*22d0*/  FMUL R43, R43, 1.1920928955078125e-07 ;  /* 0x340000002b2b7820 */ /* 0x000fe20000400000 */
[----:B------:R-:W-:Y:S02]  /*22e0*/  ISETP.GE.U32.AND P2, PT, R22, 0x7f800000, PT ;  /* 0x7f8000001600780c */ /* 0x000fe40003f46070 */
[----:B------:R-:W-:Y:S01]  /*22f0*/  FFMA.FTZ R53, R42, R53, -0.13229703903198242188 ;  /* 0xbe0778e02a357423 */ /* 0x000fe20000010035 */
[----:B------:R-:W-:Y:S01]  /*2300*/  FFMA.FTZ R48, R43, 0.69314718246459960938, R48 ;  /* 0x3f3172182b307823 */ /* 0x000fe20000010030 */
[----:B------:R-:W-:Y:S02]  /*2310*/  @!P0 FMUL R44, R44, 0.5 ;  /* 0x3f0000002c2c8820 */ /* 0x000fe40000400000 */
[C---:B------:R-:W-:Y:S02]  /*2320*/  FFMA.FTZ R53, R42.reuse, R53, 0.14491446316242218018 ;  /* 0x3e1464752a357423 */ /* 0x040fe40000010035 */
[----:B------:R-:W0:Y:S02]  /*2330*/  MUFU.EX2 R34, R44 ;  /* 0x0000002c00227308 */ /* 0x000e240000000800 */
[----:B------:R-:W-:-:S04]  /*2340*/  FFMA.FTZ R53, R42, R53, -0.16641564667224884033 ;  /* 0xbe2a68dd2a357423 */ /* 0x000fc80000010035 */
[----:B------:R-:W-:-:S04]  /*2350*/  FFMA.FTZ R53, R42, R53, 0.19988867640495300293 ;  /* 0x3e4caf9e2a357423 */ /* 0x000fc80000010035 */
[----:B------:R-:W-:-:S04]  /*2360*/  FFMA.FTZ R53, R42, R53, -0.25000196695327758789 ;  /* 0xbe8000422a357423 */ /* 0x000fc80000010035 */
[----:B------:R-:W-:Y:S01]  /*2370*/  FFMA.FTZ R53, R42, R53, 0.33333510160446166992 ;  /* 0x3eaaaae62a357423 */ /* 0x000fe20000010035 */
[----:B0-----:R-:W-:Y:S01]  /*2380*/  @!P0 FMUL R34, R34, R34 ;  /* 0x0000002222228220 */ /* 0x001fe20000400000 */
[----:B------:R-:W-:Y:S02]  /*2390*/  ISETP.GE.U32.AND P0, PT, R21, 0x7f800000, PT ;  /* 0x7f8000001500780c */ /* 0x000fe40003f06070 */
[----:B------:R-:W-:Y:S01]  /*23a0*/  FFMA.FTZ R53, R42, R53, -0.5 ;  /* 0xbf0000002a357423 */ /* 0x000fe20000010035 */
[----:B------:R-:W-:-:S03]  /*23b0*/  FADD.FTZ.RZ R52, R34, 1 ;  /* 0x3f80000022347421 */ /* 0x000fc6000001c000 */
[C---:B------:R-:W-:Y:S02]  /*23c0*/  FMUL R53, R42.reuse, R53 ;  /* 0x000000352a357220 */ /* 0x040fe40000400000 */
[----:B------:R-:W-:Y:S02]  /*23d0*/  IADD3 R52, R52, -0x3f400000, RZ ;  /* 0xc0c0000034347810 */ /* 0x000fe40007ffe0ff */
[----:B------:R-:W-:Y:S02]  /*23e0*/  FFMA.FTZ R42, R42, R53, R42 ;  /* 0x000000352a2a7223 */ /* 0x000fe4000001002a */
[----:B------:R-:W-:-:S04]  /*23f0*/  LOP3.LUT R53, R52, 0xff800000, RZ, 0xc0, !PT ;  /* 0xff80000034357812 */ /* 0x000fc800078ec0ff */
[----:B------:R-:W-:-:S05]  /*2400*/  IADD3 R55, -R53, 0x40800000, RZ ;  /* 0x4080000035377810 */ /* 0x000fca0007ffe1ff */
[----:B------:R-:W-:Y:S01]  /*2410*/  FFMA.FTZ R55, R55, R0, -1 ;  /* 0xbf80000037377423 */ /* 0x000fe20000010000 */
[----:B------:R-:W-:-:S05]  /*2420*/  IADD3 R0, R34, -R53, RZ ;  /* 0x8000003522007210 */ /* 0x000fca0007ffe0ff */
[----:B------:R-:W-:-:S04]  /*2430*/  FADD R0, R0, R55 ;  /* 0x0000003700007221 */ /* 0x000fc80000000000 */
[----:B------:R-:W-:-:S04]  /*2440*/  FFMA.FTZ R37, R0, -R37, 0.10546888411045074463 ;  /* 0x3dd8001200257423 */ /* 0x000fc80000010825 */
[----:B------:R-:W-:-:S04]  /*2450*/  FFMA.FTZ R37, R0, R37, -0.13229703903198242188 ;  /* 0xbe0778e000257423 */ /* 0x000fc80000010025 */
        /* <DEDUP_REMOVED lines=8> */
[----:B------:R-:W-:Y:S06]  /*24e0*/  @!P3 BRA `(.L_x_11) ;  /* 0x000000000014b947 */ /* 0x000fec0003800000 */
[----:B------:R-:W-:-:S13]  /*24f0*/  ISETP.GE.AND P3, PT, R46, -0x407fffff, PT ;  /* 0xbf8000012e00780c */ /* 0x000fda0003f66270 */
[----:B------:R-:W-:-:S05]  /*2500*/  @P3 MOV R37, 0x7f800000 ;  /* 0x7f80000000253802 */ /* 0x000fca0000000f00 */
[C---:B------:R-:W-:Y:S01]  /*2510*/  @P3 FFMA.FTZ R48, R46.reuse, R37, +INF ;  /* 0x7f8000002e303423 */ /* 0x040fe20000010025 */
[----:B------:R-:W-:-:S04]  /*2520*/  FSETP.NEU.AND P3, PT, R46, RZ, PT ;  /* 0x000000ff2e00720b */ /* 0x000fc80003f6d000 */
[----:B------:R-:W-:-:S09]  /*2530*/  FSEL R48, R48, -RZ, P3 ;  /* 0x800000ff30307208 */ /* 0x000fd20001800000 */
.L_x_11:
[----:B------:R-:W-:Y:S05]  /*2540*/  BSYNC B0 ;  /* 0x0000000000007941 */ /* 0x000fea0003800000 */
.L_x_10:
[----:B------:R-:W-:Y:S04]  /*2550*/  BSSY B0, `(.L_x_12) ;  /* 0x0000007000007945 */ /* 0x000fe80003800000 */
[----:B------:R-:W-:Y:S05]  /*2560*/  @!P4 BRA `(.L_x_13) ;  /* 0x000000000014c947 */ /* 0x000fea0003800000 */
[----:B------:R-:W-:-:S13]  /*2570*/  ISETP.GE.AND P3, PT, R50, -0x407fffff, PT ;  /* 0xbf8000013200780c */ /* 0x000fda0003f66270 */
[----:B------:R-:W-:-:S05]  /*2580*/  @P3 MOV R37, 0x7f800000 ;  /* 0x7f80000000253802 */ /* 0x000fca0000000f00 */
[C---:B------:R-:W-:Y:S01]  /*2590*/  @P3 FFMA.FTZ R45, R50.reuse, R37, +INF ;  /* 0x7f800000322d3423 */ /* 0x040fe20000010025 */
[----:B------:R-:W-:-:S04]  /*25a0*/  FSETP.NEU.AND P3, PT, R50, RZ, PT ;  /* 0x000000ff3200720b */ /* 0x000fc80003f6d000 */
[----:B------:R-:W-:-:S09]  /*25b0*/  FSEL R45, R45, -RZ, P3 ;  /* 0x800000ff2d2d7208 */ /* 0x000fd20001800000 */
.L_x_13:
[----:B------:R-:W-:Y:S05]  /*25c0*/  BSYNC B0 ;  /* 0x0000000000007941 */ /* 0x000fea0003800000 */
.L_x_12:
[----:B------:R-:W-:Y:S04]  /*25d0*/  BSSY B0, `(.L_x_14) ;  /* 0x0000007000007945 */ /* 0x000fe80003800000 */
[----:B------:R-:W-:Y:S05]  /*25e0*/  @!P0 BRA `(.L_x_15) ;  /* 0x0000000000148947 */ /* 0x000fea0003800000 */
[----:B------:R-:W-:-:S13]  /*25f0*/  ISETP.GE.AND P0, PT, R21, -0x407fffff, PT ;  /* 0xbf8000011500780c */ /* 0x000fda0003f06270 */
[----:B------:R-:W-:-:S05]  /*2600*/  @P0 MOV R44, 0x7f800000 ;  /* 0x7f800000002c0802 */ /* 0x000fca0000000f00 */
[C---:B------:R-:W-:Y:S01]  /*2610*/  @P0 FFMA.FTZ R35, R21.reuse, R44, +INF ;  /* 0x7f80000015230423 */ /* 0x040fe2000001002c */
[----:B------:R-:W-:-:S04]  /*2620*/  FSETP.NEU.AND P0, PT, R21, RZ, PT ;  /* 0x000000ff1500720b */ /* 0x000fc80003f0d000 */
[----:B------:R-:W-:-:S09]  /*2630*/  FSEL R35, R35, -RZ, P0 ;  /* 0x800000ff23237208 */ /* 0x000fd20000000000 */
.L_x_15:
[----:B------:R-:W-:Y:S05]  /*2640*/  BSYNC B0 ;  /* 0x0000000000007941 */ /* 0x000fea0003800000 */
.L_x_14:
[----:B------:R-:W-:Y:S04]  /*2650*/  BSSY B0, `(.L_x_16) ;  /* 0x0000007000007945 */ /* 0x000fe80003800000 */
[----:B------:R-:W-:Y:S05]  /*2660*/  @!P1 BRA `(.L_x_17) ;  /* 0x0000000000149947 */ /* 0x000fea0003800000 */
[----:B------:R-:W-:-:S13]  /*2670*/  ISETP.GE.AND P0, PT, R20, -0x407fffff, PT ;  /* 0xbf8000011400780c */ /* 0x000fda0003f06270 */
[----:B------:R-:W-:-:S05]  /*2680*/  @P0 MOV R21, 0x7f800000 ;  /* 0x7f80000000150802 */ /* 0x000fca0000000f00 */
[C---:B------:R-:W-:Y:S01]  /*2690*/  @P0 FFMA.FTZ R24, R20.reuse, R21, +INF ;  /* 0x7f80000014180423 */ /* 0x040fe20000010015 */
[----:B------:R-:W-:-:S04]  /*26a0*/  FSETP.NEU.AND P0, PT, R20, RZ, PT ;  /* 0x000000ff1400720b */ /* 0x000fc80003f0d000 */
[----:B------:R-:W-:-:S09]  /*26b0*/  FSEL R24, R24, -RZ, P0 ;  /* 0x800000ff18187208 */ /* 0x000fd20000000000 */
.L_x_17:
[----:B------:R-:W-:Y:S05]  /*26c0*/  BSYNC B0 ;  /* 0x0000000000007941 */ /* 0x000fea0003800000 */
.L_x_16:
[----:B------:R-:W-:Y:S04]  /*26d0*/  BSSY B0, `(.L_x_18) ;  /* 0x0000007000007945 */ /* 0x000fe80003800000 */
[----:B------:R-:W-:Y:S05]  /*26e0*/  @!P2 BRA `(.L_x_19) ;  /* 0x000000000014a947 */ /* 0x000fea0003800000 */
[C---:B------:R-:W-:Y:S02]  /*26f0*/  ISETP.GE.AND P0, PT, R22.reuse, -0x407fffff, PT ;  /* 0xbf8000011600780c */ /* 0x040fe40003f06270 */
[----:B------:R-:W-:-:S11]  /*2700*/  FSETP.NEU.AND P1, PT, R22, RZ, PT ;  /* 0x000000ff1600720b */ /* 0x000fd60003f2d000 */
[----:B------:R-:W-:-:S05]  /*2710*/  @P0 MOV R21, 0x7f800000 ;  /* 0x7f80000000150802 */ /* 0x000fca0000000f00 */
[----:B------:R-:W-:-:S05]  /*2720*/  @P0 FFMA.FTZ R39, R22, R21, +INF ;  /* 0x7f80000016270423 */ /* 0x000fca0000010015 */
[----:B------:R-:W-:-:S07]  /*2730*/  FSEL R39, R39, -RZ, P1 ;  /* 0x800000ff27277208 */ /* 0x000fce0000800000 */
.L_x_19:
[----:B------:R-:W-:Y:S05]  /*2740*/  BSYNC B0 ;  /* 0x0000000000007941 */ /* 0x000fea0003800000 */
.L_x_18:
[----:B------:R-:W-:Y:S01]  /*2750*/  ISETP.GE.U32.AND P6, PT, R13, 0x7f800000, PT ;  /* 0x7f8000000d00780c */ /* 0x000fe20003fc6070 */
[----:B------:R-:W-:Y:S01]  /*2760*/  BSSY B0, `(.L_x_20) ;  /* 0x0000019000007945 */ /* 0x000fe20003800000 */
[----:B------:R-:W-:Y:S02]  /*2770*/  I2FP.F32.S32 R47, R47 ;  /* 0x0000002f002f7245 */ /* 0x000fe40000201400 */
[----:B------:R-:W-:Y:S02]  /*2780*/  I2FP.F32.S32 R51, R51 ;  /* 0x0000003300337245 */ /* 0x000fe40000201400 */
[----:B------:R-:W-:Y:S01]  /*2790*/  I2FP.F32.S32 R53, R53 ;  /* 0x0000003500357245 */ /* 0x000fe20000201400 */
[----:B------:R-:W-:Y:S01]  /*27a0*/  FMUL R22, R47, 1.1920928955078125e-07 ;  /* 0x340000002f167820 */ /* 0x000fe20000400000 */
[----:B------:R-:W-:Y:S01]  /*27b0*/  I2FP.F32.S32 R26, R26 ;  /* 0x0000001a001a7245 */ /* 0x000fe20000201400 */
[----:B------:R-:W-:Y:S01]  /*27c0*/  FMUL R51, R51, 1.1920928955078125e-07 ;  /* 0x3400000033337820 */ /* 0x000fe20000400000 */
[----:B------:R-:W-:Y:S01]  /*27d0*/  FSETP.GT.AND P0, PT, R28, 20, PT ;  /* 0x41a000001c00780b */ /* 0x000fe20003f04000 */
[----:B------:R-:W-:Y:S01]  /*27e0*/  FMUL R53, R53, 1.1920928955078125e-07 ;  /* 0x3400000035357820 */ /* 0x000fe20000400000 */
[----:B------:R-:W-:Y:S01]  /*27f0*/  ISETP.GE.U32.AND P1, PT, R23, 0x7f800000, PT ;  /* 0x7f8000001700780c */ /* 0x000fe20003f26070 */
[----:B------:R-:W-:Y:S01]  /*2800*/  FMUL R26, R26, 1.1920928955078125e-07 ;  /* 0x340000001a1a7820 */ /* 0x000fe20000400000 */
[----:B------:R-:W-:Y:S01]  /*2810*/  ISETP.GE.U32.AND P2, PT, R14, 0x7f800000, PT ;  /* 0x7f8000000e00780c */ /* 0x000fe20003f46070 */
[----:B------:R-:W-:Y:S01]  /*2820*/  FFMA.FTZ R22, R22, 0.69314718246459960938, R49 ;  /* 0x3f31721816167823 */ /* 0x000fe20000010031 */
[----:B------:R-:W-:Y:S01]  /*2830*/  ISETP.GE.U32.AND P3, PT, R32, 0x7f800000, PT ;  /* 0x7f8000002000780c */ /* 0x000fe20003f66070 */
[----:B------:R-:W-:Y:S01]  /*2840*/  FFMA.FTZ R21, R51, 0.69314718246459960938, R42 ;  /* 0x3f31721833157823 */ /* 0x000fe2000001002a */
[----:B------:R-:W-:Y:S01]  /*2850*/  ISETP.GE.U32.AND P4, PT, R36, 0x7f800000, PT ;  /* 0x7f8000002400780c */ /* 0x000fe20003f86070 */
[----:B------:R-:W-:Y:S01]  /*2860*/  FFMA.FTZ R20, R53, 0.69314718246459960938, R0 ;  /* 0x3f31721835147823 */ /* 0x000fe20000010000 */
[----:B------:R-:W-:Y:S01]  /*2870*/  ISETP.GE.U32.AND P5, PT, R34, 0x7f800000, PT ;  /* 0x7f8000002200780c */ /* 0x000fe20003fa6070 */
[----:B------:R-:W-:Y:S01]  /*2880*/  FFMA.FTZ R26, R26, 0.69314718246459960938, R15 ;  /* 0x3f3172181a1a7823 */ /* 0x000fe2000001000f */
[----:B------:R-:W-:Y:S11]  /*2890*/  @!P6 BRA `(.L_x_21) ;  /* 0x000000000014e947 */ /* 0x000ff60003800000 */
[----:B------:R-:W-:-:S13]  /*28a0*/  ISETP.GE.AND P6, PT, R13, -0x407fffff, PT ;  /* 0xbf8000010d00780c */ /* 0x000fda0003fc6270 */
[----:B------:R-:W-:-:S05]  /*28b0*/  @P6 MOV R0, 0x7f800000 ;  /* 0x7f80000000006802 */ /* 0x000fca0000000f00 */
[C---:B------:R-:W-:Y:S01]  /*28c0*/  @P6 FFMA.FTZ R26, R13.reuse, R0, +INF ;  /* 0x7f8000000d1a6423 */ /* 0x040fe20000010000 */
[----:B------:R-:W-:-:S04]  /*28d0*/  FSETP.NEU.AND P6, PT, R13, RZ, PT ;  /* 0x000000ff0d00720b */ /* 0x000fc80003fcd000 */
[----:B------:R-:W-:-:S09]  /*28e0*/  FSEL R26, R26, -RZ, P6 ;  /* 0x800000ff1a1a7208 */ /* 0x000fd20003000000 */
.L_x_21:
[----:B------:R-:W-:Y:S05]  /*28f0*/  BSYNC B0 ;  /* 0x0000000000007941 */ /* 0x000fea0003800000 */
.L_x_20:
[----:B------:R-:W-:Y:S04]  /*2900*/  BSSY B0, `(.L_x_22) ;  /* 0x0000007000007945 */ /* 0x000fe80003800000 */
[----:B------:R-:W-:Y:S05]  /*2910*/  @!P1 BRA `(.L_x_23) ;  /* 0x0000000000149947 */ /* 0x000fea0003800000 */
[C---:B------:R-:W-:Y:S02]  /*2920*/  ISETP.GE.AND P1, PT, R23.reuse, -0x407fffff, PT ;  /* 0xbf8000011700780c */ /* 0x040fe40003f26270 */
[----:B------:R-:W-:-:S11]  /*2930*/  FSETP.NEU.AND P6, PT, R23, RZ, PT ;  /* 0x000000ff1700720b */ /* 0x000fd60003fcd000 */
[----:B------:R-:W-:-:S05]  /*2940*/  @P1 MOV R0, 0x7f800000 ;  /* 0x7f80000000001802 */ /* 0x000fca0000000f00 */
[----:B------:R-:W-:-:S05]  /*2950*/  @P1 FFMA.FTZ R33, R23, R0, +INF ;  /* 0x7f80000017211423 */ /* 0x000fca0000010000 */
[----:B------:R-:W-:-:S07]  /*2960*/  FSEL R33, R33, -RZ, P6 ;  /* 0x800000ff21217208 */ /* 0x000fce0003000000 */
.L_x_23:
[----:B------:R-:W-:Y:S05]  /*2970*/  BSYNC B0 ;  /* 0x0000000000007941 */ /* 0x000fea0003800000 */
.L_x_22:
[----:B------:R-:W-:Y:S04]  /*2980*/  BSSY B0, `(.L_x_24) ;  /* 0x0000007000007945 */ /* 0x000fe80003800000 */
[----:B------:R-:W-:Y:S05]  /*2990*/  @!P2 BRA `(.L_x_25) ;  /* 0x000000000014a947 */ /* 0x000fea0003800000 */
[C---:B------:R-:W-:Y:S02]  /*29a0*/  ISETP.GE.AND P1, PT, R14.reuse, -0x407fffff, PT ;  /* 0xbf8000010e00780c */ /* 0x040fe40003f26270 */
[----:B------:R-:W-:-:S11]  /*29b0*/  FSETP.NEU.AND P2, PT, R14, RZ, PT ;  /* 0x000000ff0e00720b */ /* 0x000fd60003f4d000 */
[----:B------:R-:W-:-:S05]  /*29c0*/  @P1 MOV R13, 0x7f800000 ;  /* 0x7f800000000d1802 */ /* 0x000fca0000000f00 */
[----:B------:R-:W-:-:S05]  /*29d0*/  @P1 FFMA.FTZ R27, R14, R13, +INF ;  /* 0x7f8000000e1b1423 */ /* 0x000fca000001000d */
[----:B------:R-:W-:-:S07]  /*29e0*/  FSEL R27, R27, -RZ, P2 ;  /* 0x800000ff1b1b7208 */ /* 0x000fce0001000000 */
.L_x_25:
[----:B------:R-:W-:Y:S05]  /*29f0*/  BSYNC B0 ;  /* 0x0000000000007941 */ /* 0x000fea0003800000 */
.L_x_24:
[----:B------:R-:W-:Y:S04]  /*2a00*/  BSSY B0, `(.L_x_26) ;  /* 0x0000007000007945 */ /* 0x000fe80003800000 */
[----:B------:R-:W-:Y:S05]  /*2a10*/  @!P3 BRA `(.L_x_27) ;  /* 0x000000000014b947 */ /* 0x000fea0003800000 */
[C---:B------:R-:W-:Y:S02]  /*2a20*/  ISETP.GE.AND P1, PT, R32.reuse, -0x407fffff, PT ;  /* 0xbf8000012000780c */ /* 0x040fe40003f26270 */
[----:B------:R-:W-:-:S11]  /*2a30*/  FSETP.NEU.AND P2, PT, R32, RZ, PT ;  /* 0x000000ff2000720b */ /* 0x000fd60003f4d000 */
[----:B------:R-:W-:-:S05]  /*2a40*/  @P1 MOV R13, 0x7f800000 ;  /* 0x7f800000000d1802 */ /* 0x000fca0000000f00 */
[----:B------:R-:W-:-:S05]  /*2a50*/  @P1 FFMA.FTZ R22, R32, R13, +INF ;  /* 0x7f80000020161423 */ /* 0x000fca000001000d */
[----:B------:R-:W-:-:S07]  /*2a60*/  FSEL R22, R22, -RZ, P2 ;  /* 0x800000ff16167208 */ /* 0x000fce0001000000 */
.L_x_27:
[----:B------:R-:W-:Y:S05]  /*2a70*/  BSYNC B0 ;  /* 0x0000000000007941 */ /* 0x000fea0003800000 */
.L_x_26:
[----:B------:R-:W-:Y:S04]  /*2a80*/  BSSY B0, `(.L_x_28) ;  /* 0x0000007000007945 */ /* 0x000fe80003800000 */
[----:B------:R-:W-:Y:S05]  /*2a90*/  @!P4 BRA `(.L_x_29) ;  /* 0x000000000014c947 */ /* 0x000fea0003800000 */
[C---:B------:R-:W-:Y:S02]  /*2aa0*/  ISETP.GE.AND P1, PT, R36.reuse, -0x407fffff, PT ;  /* 0xbf8000012400780c */ /* 0x040fe40003f26270 */
[----:B------:R-:W-:-:S11]  /*2ab0*/  FSETP.NEU.AND P2, PT, R36, RZ, PT ;  /* 0x000000ff2400720b */ /* 0x000fd60003f4d000 */
[----:B------:R-:W-:-:S05]  /*2ac0*/  @P1 MOV R13, 0x7f800000 ;  /* 0x7f800000000d1802 */ /* 0x000fca0000000f00 */
[----:B------:R-:W-:-:S05]  /*2ad0*/  @P1 FFMA.FTZ R21, R36, R13, +INF ;  /* 0x7f80000024151423 */ /* 0x000fca000001000d */
[----:B------:R-:W-:-:S07]  /*2ae0*/  FSEL R21, R21, -RZ, P2 ;  /* 0x800000ff15157208 */ /* 0x000fce0001000000 */
.L_x_29:
[----:B------:R-:W-:Y:S05]  /*2af0*/  BSYNC B0 ;  /* 0x0000000000007941 */ /* 0x000fea0003800000 */
.L_x_28:
[----:B------:R-:W-:Y:S04]  /*2b00*/  BSSY B0, `(.L_x_30) ;  /* 0x0000007000007945 */ /* 0x000fe80003800000 */
[----:B------:R-:W-:Y:S05]  /*2b10*/  @!P5 BRA `(.L_x_31) ;  /* 0x000000000014d947 */ /* 0x000fea0003800000 */
[C---:B------:R-:W-:Y:S02]  /*2b20*/  ISETP.GE.AND P1, PT, R34.reuse, -0x407fffff, PT ;  /* 0xbf8000012200780c */ /* 0x040fe40003f26270 */
[----:B------:R-:W-:-:S11]  /*2b30*/  FSETP.NEU.AND P2, PT, R34, RZ, PT ;  /* 0x000000ff2200720b */ /* 0x000fd60003f4d000 */
[----:B------:R-:W-:-:S05]  /*2b40*/  @P1 MOV R13, 0x7f800000 ;  /* 0x7f800000000d1802 */ /* 0x000fca0000000f00 */
[----:B------:R-:W-:-:S05]  /*2b50*/  @P1 FFMA.FTZ R20, R34, R13, +INF ;  /* 0x7f80000022141423 */ /* 0x000fca000001000d */
[----:B------:R-:W-:-:S07]  /*2b60*/  FSEL R20, R20, -RZ, P2 ;  /* 0x800000ff14147208 */ /* 0x000fce0001000000 */
.L_x_31:
[----:B------:R-:W-:Y:S05]  /*2b70*/  BSYNC B0 ;  /* 0x0000000000007941 */ /* 0x000fea0003800000 */
.L_x_30:
[----:B------:R-:W-:Y:S01]  /*2b80*/  FSEL R25, R28, R25, P0 ;  /* 0x000000191c197208 */ /* 0x000fe20000000000 */
[----:B------:R-:W-:Y:S01]  /*2b90*/  BSSY B0, `(.L_x_32) ;  /* 0x0000018000007945 */ /* 0x000fe20003800000 */
[C---:B------:R-:W-:Y:S02]  /*2ba0*/  FSETP.GT.AND P0, PT, R30.reuse, 20, PT ;  /* 0x41a000001e00780b */ /* 0x040fe40003f04000 */
[----:B------:R-:W-:Y:S01]  /*2bb0*/  FSETP.GT.AND P2, PT, R29, 20, PT ;  /* 0x41a000001d00780b */ /* 0x000fe20003f44000 */
[----:B------:R-:W-:Y:S01]  /*2bc0*/  FADD.FTZ R23, |R25|, -RZ ;  /* 0x800000ff19177221 */ /* 0x000fe20000010200 */
[----:B------:R-:W-:-:S04]  /*2bd0*/  FSEL R15, R30, R41, P0 ;  /* 0x000000291e0f7208 */ /* 0x000fc80000000000 */
[----:B------:R-:W-:-:S13]  /*2be0*/  FSETP.GE.AND P1, PT, R23, 0.60000002384185791016, PT ;  /* 0x3f19999a1700780b */ /* 0x000fda0003f26000 */
[----:B------:R-:W-:Y:S05]  /*2bf0*/  @!P1 BRA `(.L_x_33) ;  /* 0x0000000000289947 */ /* 0x000fea0003800000 */
[C---:B------:R-:W-:Y:S01]  /*2c00*/  FMUL R0, R23.reuse, 2.8853900432586669922 ;  /* 0x4038aa3b17007820 */ /* 0x040fe20000400000 */
[----:B------:R-:W-:Y:S01]  /*2c10*/  HFMA2.MMA R13, -RZ, RZ, 1.875, 0 ;  /* 0x3f800000ff0d7435 */ /* 0x000fe200000001ff */
[----:B------:R-:W-:-:S04]  /*2c20*/  FSETP.GE.AND P0, PT, R23, 9.010913848876953125, PT ;  /* 0x41102cb41700780b */ /* 0x000fc80003f06000 */
[----:B------:R-:W0:Y:S02]  /*2c30*/  MUFU.EX2 R0, R0 ;  /* 0x0000000000007308 */ /* 0x000e240000000800 */
[----:B0-----:R-:W-:-:S06]  /*2c40*/  FADD R14, R0, 1 ;  /* 0x3f800000000e7421 */ /* 0x001fcc0000000000 */
[----:B------:R-:W0:Y:S02]  /*2c50*/  MUFU.RCP R14, R14 ;  /* 0x0000000e000e7308 */ /* 0x000e240000001000 */
[----:B0-----:R-:W-:-:S05]  /*2c60*/  FFMA.FTZ R13, R14, -2, R13 ;  /* 0xc00000000e0d7823 */ /* 0x001fca000001000d */
[----:B------:R-:W-:-:S04]  /*2c70*/  FSEL R13, R13, 1, !P0 ;  /* 0x3f8000000d0d7808 */ /* 0x000fc80004000000 */
[----:B------:R-:W-:Y:S01]  /*2c80*/  LOP3.LUT R13, R13, 0x80000000, R25, 0xf8, !PT ;  /* 0x800000000d0d7812 */ /* 0x000fe200078ef819 */
[----:B------:R-:W-:Y:S06]  /*2c90*/  BRA `(.L_x_34) ;  /* 0x00000000001c7947 */ /* 0x000fec0003800000 */
.L_x_33:
[----:B------:R-:W-:Y:S01]  /*2ca0*/  MOV R0, 0x3c80f082 ;  /* 0x3c80f08200007802 */ /* 0x000fe20000000f00 */
[----:B------:R-:W-:-:S04]  /*2cb0*/  FMUL R13, R25, R25 ;  /* 0x00000019190d7220 */ /* 0x000fc80000400000 */
[----:B------:R-:W-:-:S04]  /*2cc0*/  FFMA.FTZ R0, R13, R0, -0.052303962409496307373 ;  /* 0xbd563cae0d007423 */ /* 0x000fc80000010000 */
[----:B------:R-:W-:-:S04]  /*2cd0*/  FFMA.FTZ R0, R13, R0, 0.1331529766321182251 ;  /* 0x3e0859410d007423 */ /* 0x000fc80000010000 */
[----:B------:R-:W-:-:S04]  /*2ce0*/  FFMA.FTZ R0, R13, R0, -0.33332768082618713379 ;  /* 0xbeaaa9ed0d007423 */ /* 0x000fc80000010000 */
[----:B------:R-:W-:-:S04]  /*2cf0*/  FFMA.FTZ R0, R13, R0, RZ ;  /* 0x000000000d007223 */ /* 0x000fc800000100ff */
[----:B------:R-:W-:-:S07]  /*2d00*/  FFMA.FTZ R13, R25, R0, R25 ;  /* 0x00000000190d7223 */ /* 0x000fce0000010019 */
.L_x_34:
[----:B------:R-:W-:Y:S05]  /*2d10*/  BSYNC B0 ;  /* 0x0000000000007941 */ /* 0x000fea0003800000 */
.L_x_32:
[----:B------:R-:W-:Y:S01]  /*2d20*/  FADD.FTZ R34, |R15|, -RZ ;  /* 0x800000ff0f227221 */ /* 0x000fe20000010200 */
[----:B------:R-:W-:Y:S01]  /*2d30*/  BSSY B0, `(.L_x_35) ;  /* 0x0000016000007945 */ /* 0x000fe20003800000 */
[----:B------:R-:W-:Y:S02]  /*2d40*/  FSETP.GT.AND P1, PT, R31, 20, PT ;  /* 0x41a000001f00780b */ /* 0x000fe40003f24000 */
[----:B------:R-:W-:Y:S02]  /*2d50*/  FSEL R14, R29, R40, P2 ;  /* 0x000000281d0e7208 */ /* 0x000fe40001000000 */
        /* <DEDUP_REMOVED lines=12> */
.L_x_36:
[----:B------:R-:W-:Y:S01]  /*2e20*/  MOV R0, 0x3c80f082 ;  /* 0x3c80f08200007802 */ /* 0x000fe20000000f00 */
[----:B------:R-:W-:-:S04]  /*2e30*/  FMUL R23, R15, R15 ;  /* 0x0000000f0f177220 */ /* 0x000fc80000400000 */
[----:B------:R-:W-:-:S04]  /*2e40*/  FFMA.FTZ R0, R23, R0, -0.052303962409496307373 ;  /* 0xbd563cae17007423 */ /* 0x000fc80000010000 */
[----:B------:R-:W-:-:S04]  /*2e50*/  FFMA.FTZ R0, R23, R0, 0.1331529766321182251 ;  /* 0x3e08594117007423 */ /* 0x000fc80000010000 */
[----:B------:R-:W-:-:S04]  /*2e60*/  FFMA.FTZ R0, R23, R0, -0.33332768082618713379 ;  /* 0xbeaaa9ed17007423 */ /* 0x000fc80000010000 */
[----:B------:R-:W-:-:S04]  /*2e70*/  FFMA.FTZ R0, R23, R0, RZ ;  /* 0x0000000017007223 */ /* 0x000fc800000100ff */
[----:B------:R-:W-:-:S07]  /*2e80*/  FFMA.FTZ R15, R15, R0, R15 ;  /* 0x000000000f0f7223 */ /* 0x000fce000001000f */
.L_x_37:
[----:B------:R-:W-:Y:S05]  /*2e90*/  BSYNC B0 ;  /* 0x0000000000007941 */ /* 0x000fea0003800000 */
.L_x_35:
        /* <DEDUP_REMOVED lines=16> */
.L_x_39:
[----:B------:R-:W-:Y:S01]  /*2fa0*/  MOV R0, 0x3c80f082 ;  /* 0x3c80f08200007802 */ /* 0x000fe20000000f00 */
[----:B------:R-:W-:-:S04]  /*2fb0*/  FMUL R23, R14, R14 ;  /* 0x0000000e0e177220 */ /* 0x000fc80000400000 */
[----:B------:R-:W-:-:S04]  /*2fc0*/  FFMA.FTZ R0, R23, R0, -0.052303962409496307373 ;  /* 0xbd563cae17007423 */ /* 0x000fc80000010000 */
[----:B------:R-:W-:-:S04]  /*2fd0*/  FFMA.FTZ R0, R23, R0, 0.1331529766321182251 ;  /* 0x3e08594117007423 */ /* 0x000fc80000010000 */
[----:B------:R-:W-:-:S04]  /*2fe0*/  FFMA.FTZ R0, R23, R0, -0.33332768082618713379 ;  /* 0xbeaaa9ed17007423 */ /* 0x000fc80000010000 */
[----:B------:R-:W-:-:S04]  /*2ff0*/  FFMA.FTZ R23, R23, R0, RZ ;  /* 0x0000000017177223 */ /* 0x000fc800000100ff */
[----:B------:R-:W-:-:S07]  /*3000*/  FFMA.FTZ R14, R14, R23, R14 ;  /* 0x000000170e0e7223 */ /* 0x000fce000001000e */
.L_x_40:
[----:B------:R-:W-:Y:S05]  /*3010*/  BSYNC B0 ;  /* 0x0000000000007941 */ /* 0x000fea0003800000 */
.L_x_38:
        /* <DEDUP_REMOVED lines=16> */
.L_x_42:
[----:B------:R-:W-:Y:S01]  /*3120*/  MOV R0, 0x3c80f082 ;  /* 0x3c80f08200007802 */ /* 0x000fe20000000f00 */
[----:B------:R-:W-:-:S04]  /*3130*/  FMUL R23, R32, R32 ;  /* 0x0000002020177220 */ /* 0x000fc80000400000 */
[----:B------:R-:W-:-:S04]  /*3140*/  FFMA.FTZ R0, R23, R0, -0.052303962409496307373 ;  /* 0xbd563cae17007423 */ /* 0x000fc80000010000 */
[----:B------:R-:W-:-:S04]  /*3150*/  FFMA.FTZ R0, R23, R0, 0.1331529766321182251 ;  /* 0x3e08594117007423 */ /* 0x000fc80000010000 */
[----:B------:R-:W-:-:S04]  /*3160*/  FFMA.FTZ R0, R23, R0, -0.33332768082618713379 ;  /* 0xbeaaa9ed17007423 */ /* 0x000fc80000010000 */
[----:B------:R-:W-:-:S04]  /*3170*/  FFMA.FTZ R23, R23, R0, RZ ;  /* 0x0000000017177223 */ /* 0x000fc800000100ff */
[----:B------:R-:W-:-:S07]  /*3180*/  FFMA.FTZ R32, R32, R23, R32 ;  /* 0x0000001720207223 */ /* 0x000fce0000010020 */
.L_x_43:
[----:B------:R-:W-:Y:S05]  /*3190*/  BSYNC B0 ;  /* 0x0000000000007941 */ /* 0x000fea0003800000 */
.L_x_41:
        /* <DEDUP_REMOVED lines=16> */
.L_x_45:
[----:B------:R-:W-:Y:S01]  /*32a0*/  MOV R0, 0x3c80f082 ;  /* 0x3c80f08200007802 */ /* 0x000fe20000000f00 */
[----:B------:R-:W-:-:S04]  /*32b0*/  FMUL R23, R7, R7 ;  /* 0x0000000707177220 */ /* 0x000fc80000400000 */
[----:B------:R-:W-:-:S04]  /*32c0*/  FFMA.FTZ R0, R23, R0, -0.052303962409496307373 ;  /* 0xbd563cae17007423 */ /* 0x000fc80000010000 */
[----:B------:R-:W-:-:S04]  /*32d0*/  FFMA.FTZ R0, R23, R0, 0.1331529766321182251 ;  /* 0x3e08594117007423 */ /* 0x000fc80000010000 */
[----:B------:R-:W-:-:S04]  /*32e0*/  FFMA.FTZ R0, R23, R0, -0.33332768082618713379 ;  /* 0xbeaaa9ed17007423 */ /* 0x000fc80000010000 */
[----:B------:R-:W-:-:S04]  /*32f0*/  FFMA.FTZ R0, R23, R0, RZ ;  /* 0x0000000017007223 */ /* 0x000fc800000100ff */
[----:B------:R-:W-:-:S07]  /*3300*/  FFMA.FTZ R7, R7, R0, R7 ;  /* 0x0000000007077223 */ /* 0x000fce0000010007 */
.L_x_46:
[----:B------:R-:W-:Y:S05]  /*3310*/  BSYNC B0 ;  /* 0x0000000000007941 */ /* 0x000fea0003800000 */
.L_x_44:
        /* <DEDUP_REMOVED lines=16> */
.L_x_48:
[----:B------:R-:W-:Y:S01]  /*3420*/  MOV R0, 0x3c80f082 ;  /* 0x3c80f08200007802 */ /* 0x000fe20000000f00 */
[----:B------:R-:W-:-:S04]  /*3430*/  FMUL R25, R34, R34 ;  /* 0x0000002222197220 */ /* 0x000fc80000400000 */
[----:B------:R-:W-:-:S04]  /*3440*/  FFMA.FTZ R0, R25, R0, -0.052303962409496307373 ;  /* 0xbd563cae19007423 */ /* 0x000fc80000010000 */
[----:B------:R-:W-:-:S04]  /*3450*/  FFMA.FTZ R0, R25, R0, 0.1331529766321182251 ;  /* 0x3e08594119007423 */ /* 0x000fc80000010000 */
[----:B------:R-:W-:-:S04]  /*3460*/  FFMA.FTZ R0, R25, R0, -0.33332768082618713379 ;  /* 0xbeaaa9ed19007423 */ /* 0x000fc80000010000 */
[----:B------:R-:W-:-:S04]  /*3470*/  FFMA.FTZ R25, R25, R0, RZ ;  /* 0x0000000019197223 */ /* 0x000fc800000100ff */
[----:B------:R-:W-:-:S07]  /*3480*/  FFMA.FTZ R34, R34, R25, R34 ;  /* 0x0000001922227223 */ /* 0x000fce0000010022 */
.L_x_49:
[----:B------:R-:W-:Y:S05]  /*3490*/  BSYNC B0 ;  /* 0x0000000000007941 */ /* 0x000fea0003800000 */
.L_x_47:
        /* <DEDUP_REMOVED lines=16> */
.L_x_51:
[----:B------:R-:W-:Y:S01]  /*35a0*/  MOV R0, 0x3c80f082 ;  /* 0x3c80f08200007802 */ /* 0x000fe20000000f00 */
[----:B------:R-:W-:-:S04]  /*35b0*/  FMUL R35, R23, R23 ;  /* 0x0000001717237220 */ /* 0x000fc80000400000 */
[----:B------:R-:W-:-:S04]  /*35c0*/  FFMA.FTZ R0, R35, R0, -0.052303962409496307373 ;  /* 0xbd563cae23007423 */ /* 0x000fc80000010000 */
[----:B------:R-:W-:-:S04]  /*35d0*/  FFMA.FTZ R0, R35, R0, 0.1331529766321182251 ;  /* 0x3e08594123007423 */ /* 0x000fc80000010000 */
[----:B------:R-:W-:-:S04]  /*35e0*/  FFMA.FTZ R0, R35, R0, -0.33332768082618713379 ;  /* 0xbeaaa9ed23007423 */ /* 0x000fc80000010000 */
[----:B------:R-:W-:-:S04]  /*35f0*/  FFMA.FTZ R0, R35, R0, RZ ;  /* 0x0000000023007223 */ /* 0x000fc800000100ff */
[----:B------:R-:W-:-:S07]  /*3600*/  FFMA.FTZ R23, R23, R0, R23 ;  /* 0x0000000017177223 */ /* 0x000fce0000010017 */
.L_x_52:
[----:B------:R-:W-:Y:S05]  /*3610*/  BSYNC B0 ;  /* 0x0000000000007941 */ /* 0x000fea0003800000 */
.L_x_50:
        /* <DEDUP_REMOVED lines=16> */
.L_x_54:
[----:B------:R-:W-:Y:S01]  /*3720*/  MOV R0, 0x3c80f082 ;  /* 0x3c80f08200007802 */ /* 0x000fe20000000f00 */
[----:B------:R-:W-:-:S04]  /*3730*/  FMUL R35, R25, R25 ;  /* 0x0000001919237220 */ /* 0x000fc80000400000 */
[----:B------:R-:W-:-:S04]  /*3740*/  FFMA.FTZ R0, R35, R0, -0.052303962409496307373 ;  /* 0xbd563cae23007423 */ /* 0x000fc80000010000 */
[----:B------:R-:W-:-:S04]  /*3750*/  FFMA.FTZ R0, R35, R0, 0.1331529766321182251 ;  /* 0x3e08594123007423 */ /* 0x000fc80000010000 */
[----:B------:R-:W-:-:S04]  /*3760*/  FFMA.FTZ R0, R35, R0, -0.33332768082618713379 ;  /* 0xbeaaa9ed23007423 */ /* 0x000fc80000010000 */
[----:B------:R-:W-:-:S04]  /*3770*/  FFMA.FTZ R0, R35, R0, RZ ;  /* 0x0000000023007223 */ /* 0x000fc800000100ff */
[----:B------:R-:W-:-:S07]  /*3780*/  FFMA.FTZ R25, R25, R0, R25 ;  /* 0x0000000019197223 */ /* 0x000fce0000010019 */
.L_x_55:
[----:B------:R-:W-:Y:S05]  /*3790*/  BSYNC B0 ;  /* 0x0000000000007941 */ /* 0x000fea0003800000 */
.L_x_53:
        /* <DEDUP_REMOVED lines=16> */
.L_x_57:
[----:B------:R-:W-:Y:S01]  /*38a0*/  MOV R0, 0x3c80f082 ;  /* 0x3c80f08200007802 */ /* 0x000fe20000000f00 */
[----:B------:R-:W-:-:S04]  /*38b0*/  FMUL R37, R24, R24 ;  /* 0x0000001818257220 */ /* 0x000fc80000400000 */
[----:B------:R-:W-:-:S04]  /*38c0*/  FFMA.FTZ R0, R37, R0, -0.052303962409496307373 ;  /* 0xbd563cae25007423 */ /* 0x000fc80000010000 */
[----:B------:R-:W-:-:S04]  /*38d0*/  FFMA.FTZ R0, R37, R0, 0.1331529766321182251 ;  /* 0x3e08594125007423 */ /* 0x000fc80000010000 */
[----:B------:R-:W-:-:S04]  /*38e0*/  FFMA.FTZ R0, R37, R0, -0.33332768082618713379 ;  /* 0xbeaaa9ed25007423 */ /* 0x000fc80000010000 */
[----:B------:R-:W-:-:S04]  /*38f0*/  FFMA.FTZ R37, R37, R0, RZ ;  /* 0x0000000025257223 */ /* 0x000fc800000100ff */
[----:B------:R-:W-:-:S07]  /*3900*/  FFMA.FTZ R24, R24, R37, R24 ;  /* 0x0000002518187223 */ /* 0x000fce0000010018 */
.L_x_58:
[----:B------:R-:W-:Y:S05]  /*3910*/  BSYNC B0 ;  /* 0x0000000000007941 */ /* 0x000fea0003800000 */
.L_x_56:
        /* <DEDUP_REMOVED lines=16> */
.L_x_60:
[----:B------:R-:W-:Y:S01]  /*3a20*/  MOV R0, 0x3c80f082 ;  /* 0x3c80f08200007802 */ /* 0x000fe20000000f00 */
[----:B------:R-:W-:-:S04]  /*3a30*/  FMUL R37, R35, R35 ;  /* 0x0000002323257220 */ /* 0x000fc80000400000 */
[----:B------:R-:W-:-:S04]  /*3a40*/  FFMA.FTZ R0, R37, R0, -0.052303962409496307373 ;  /* 0xbd563cae25007423 */ /* 0x000fc80000010000 */
[----:B------:R-:W-:-:S04]  /*3a50*/  FFMA.FTZ R0, R37, R0, 0.1331529766321182251 ;  /* 0x3e08594125007423 */ /* 0x000fc80000010000 */
[----:B------:R-:W-:-:S04]  /*3a60*/  FFMA.FTZ R0, R37, R0, -0.33332768082618713379 ;  /* 0xbeaaa9ed25007423 */ /* 0x000fc80000010000 */
[----:B------:R-:W-:-:S04]  /*3a70*/  FFMA.FTZ R0, R37, R0, RZ ;  /* 0x0000000025007223 */ /* 0x000fc800000100ff */
[----:B------:R-:W-:-:S07]  /*3a80*/  FFMA.FTZ R35, R35, R0, R35 ;  /* 0x0000000023237223 */ /* 0x000fce0000010023 */
.L_x_61:
[----:B------:R-:W-:Y:S05]  /*3a90*/  BSYNC B0 ;  /* 0x0000000000007941 */ /* 0x000fea0003800000 */
.L_x_59:
        /* <DEDUP_REMOVED lines=16> */
.L_x_63:
[----:B------:R-:W-:Y:S01]  /*3ba0*/  MOV R0, 0x3c80f082 ;  /* 0x3c80f08200007802 */ /* 0x000fe20000000f00 */
[----:B------:R-:W-:-:S04]  /*3bb0*/  FMUL R37, R26, R26 ;  /* 0x0000001a1a257220 */ /* 0x000fc80000400000 */
[----:B------:R-:W-:-:S04]  /*3bc0*/  FFMA.FTZ R0, R37, R0, -0.052303962409496307373 ;  /* 0xbd563cae25007423 */ /* 0x000fc80000010000 */
[----:B------:R-:W-:-:S04]  /*3bd0*/  FFMA.FTZ R0, R37, R0, 0.1331529766321182251 ;  /* 0x3e08594125007423 */ /* 0x000fc80000010000 */
[----:B------:R-:W-:-:S04]  /*3be0*/  FFMA.FTZ R0, R37, R0, -0.33332768082618713379 ;  /* 0xbeaaa9ed25007423 */ /* 0x000fc80000010000 */
[----:B------:R-:W-:-:S04]  /*3bf0*/  FFMA.FTZ R37, R37, R0, RZ ;  /* 0x0000000025257223 */ /* 0x000fc800000100ff */
[----:B------:R-:W-:-:S07]  /*3c00*/  FFMA.FTZ R26, R26, R37, R26 ;  /* 0x000000251a1a7223 */ /* 0x000fce000001001a */
.L_x_64:
[----:B------:R-:W-:Y:S05]  /*3c10*/  BSYNC B0 ;  /* 0x0000000000007941 */ /* 0x000fea0003800000 */
.L_x_62:
        /* <DEDUP_REMOVED lines=16> */
.L_x_66:
[----:B------:R-:W-:Y:S01]  /*3d20*/  MOV R0, 0x3c80f082 ;  /* 0x3c80f08200007802 */ /* 0x000fe20000000f00 */
[----:B------:R-:W-:-:S04]  /*3d30*/  FMUL R27, R33, R33 ;  /* 0x00000021211b7220 */ /* 0x000fc80000400000 */
[----:B------:R-:W-:-:S04]  /*3d40*/  FFMA.FTZ R0, R27, R0, -0.052303962409496307373 ;  /* 0xbd563cae1b007423 */ /* 0x000fc80000010000 */
[----:B------:R-:W-:-:S04]  /*3d50*/  FFMA.FTZ R0, R27, R0, 0.1331529766321182251 ;  /* 0x3e0859411b007423 */ /* 0x000fc80000010000 */
[----:B------:R-:W-:-:S04]  /*3d60*/  FFMA.FTZ R0, R27, R0, -0.33332768082618713379 ;  /* 0xbeaaa9ed1b007423 */ /* 0x000fc80000010000 */
[----:B------:R-:W-:-:S04]  /*3d70*/  FFMA.FTZ R0, R27, R0, RZ ;  /* 0x000000001b007223 */ /* 0x000fc800000100ff */
[----:B------:R-:W-:-:S07]  /*3d80*/  FFMA.FTZ R27, R33, R0, R33 ;  /* 0x00000000211b7223 */ /* 0x000fce0000010021 */
.L_x_67:
[----:B------:R-:W-:Y:S05]  /*3d90*/  BSYNC B0 ;  /* 0x0000000000007941 */ /* 0x000fea0003800000 */
.L_x_65:
        /* <DEDUP_REMOVED lines=16> */
.L_x_69:
[----:B------:R-:W-:Y:S01]  /*3ea0*/  MOV R0, 0x3c80f082 ;  /* 0x3c80f08200007802 */ /* 0x000fe20000000f00 */
[----:B------:R-:W-:-:S04]  /*3eb0*/  FMUL R33, R36, R36 ;  /* 0x0000002424217220 */ /* 0x000fc80000400000 */
[----:B------:R-:W-:-:S04]  /*3ec0*/  FFMA.FTZ R0, R33, R0, -0.052303962409496307373 ;  /* 0xbd563cae21007423 */ /* 0x000fc80000010000 */
[----:B------:R-:W-:-:S04]  /*3ed0*/  FFMA.FTZ R0, R33, R0, 0.1331529766321182251 ;  /* 0x3e08594121007423 */ /* 0x000fc80000010000 */
[----:B------:R-:W-:-:S04]  /*3ee0*/  FFMA.FTZ R0, R33, R0, -0.33332768082618713379 ;  /* 0xbeaaa9ed21007423 */ /* 0x000fc80000010000 */
[----:B------:R-:W-:-:S04]  /*3ef0*/  FFMA.FTZ R33, R33, R0, RZ ;  /* 0x0000000021217223 */ /* 0x000fc800000100ff */
[----:B------:R-:W-:-:S07]  /*3f00*/  FFMA.FTZ R33, R36, R33, R36 ;  /* 0x0000002124217223 */ /* 0x000fce0000010024 */
.L_x_70:
[----:B------:R-:W-:Y:S05]  /*3f10*/  BSYNC B0 ;  /* 0x0000000000007941 */ /* 0x000fea0003800000 */
.L_x_68:
        /* <DEDUP_REMOVED lines=16> */
.L_x_72:
[----:B------:R-:W-:Y:S01]  /*4020*/  MOV R0, 0x3c80f082 ;  /* 0x3c80f08200007802 */ /* 0x000fe20000000f00 */
[----:B------:R-:W-:-:S04]  /*4030*/  FMUL R37, R22, R22 ;  /* 0x0000001616257220 */ /* 0x000fc80000400000 */
[----:B------:R-:W-:-:S04]  /*4040*/  FFMA.FTZ R0, R37, R0, -0.052303962409496307373 ;  /* 0xbd563cae25007423 */ /* 0x000fc80000010000 */
[----:B------:R-:W-:-:S04]  /*4050*/  FFMA.FTZ R0, R37, R0, 0.1331529766321182251 ;  /* 0x3e08594125007423 */ /* 0x000fc80000010000 */
[----:B------:R-:W-:-:S04]  /*4060*/  FFMA.FTZ R0, R37, R0, -0.33332768082618713379 ;  /* 0xbeaaa9ed25007423 */ /* 0x000fc80000010000 */
[----:B------:R-:W-:-:S04]  /*4070*/  FFMA.FTZ R37, R37, R0, RZ ;  /* 0x0000000025257223 */ /* 0x000fc800000100ff */
[----:B------:R-:W-:-:S07]  /*4080*/  FFMA.FTZ R22, R22, R37, R22 ;  /* 0x0000002516167223 */ /* 0x000fce0000010016 */
.L_x_73:
[----:B------:R-:W-:Y:S05]  /*4090*/  BSYNC B0 ;  /* 0x0000000000007941 */ /* 0x000fea0003800000 */
.L_x_71:
[----:B------:R-:W-:Y:S01]  /*40a0*/  FADD.FTZ R38, |R21|, -RZ ;  /* 0x800000ff15267221 */ /* 0x000fe20000010200 */
[----:B------:R-:W-:Y:S01]  /*40b0*/  BSSY B0, `(.L_x_74) ;  /* 0x0000015000007945 */ /* 0x000fe20003800000 */
[----:B------:R-:W-:-:S03]  /*40c0*/  FSEL R20, R11, R20, P1 ;  /* 0x000000140b147208 */ /* 0x000fc60000800000 */
        /* <DEDUP_REMOVED lines=12> */
.L_x_75:
[----:B------:R-:W-:Y:S01]  /*4190*/  MOV R0, 0x3c80f082 ;  /* 0x3c80f08200007802 */ /* 0x000fe20000000f00 */
[----:B------:R-:W-:-:S04]  /*41a0*/  FMUL R37, R21, R21 ;  /* 0x0000001515257220 */ /* 0x000fc80000400000 */
[----:B------:R-:W-:-:S04]  /*41b0*/  FFMA.FTZ R0, R37, R0, -0.052303962409496307373 ;  /* 0xbd563cae25007423 */ /* 0x000fc80000010000 */
[----:B------:R-:W-:-:S04]  /*41c0*/  FFMA.FTZ R0, R37, R0, 0.1331529766321182251 ;  /* 0x3e08594125007423 */ /* 0x000fc80000010000 */
[----:B------:R-:W-:-:S04]  /*41d0*/  FFMA.FTZ R0, R37, R0, -0.33332768082618713379 ;  /* 0xbeaaa9ed25007423 */ /* 0x000fc80000010000 */
[----:B------:R-:W-:-:S04]  /*41e0*/  FFMA.FTZ R0, R37, R0, RZ ;  /* 0x0000000025007223 */ /* 0x000fc800000100ff */
[----:B------:R-:W-:-:S07]  /*41f0*/  FFMA.FTZ R21, R21, R0, R21 ;  /* 0x0000000015157223 */ /* 0x000fce0000010015 */
.L_x_76:
[----:B------:R-:W-:Y:S05]  /*4200*/  BSYNC B0 ;  /* 0x0000000000007941 */ /* 0x000fea0003800000 */
.L_x_74:
[----:B------:R-:W-:Y:S01]  /*4210*/  FADD.FTZ R38, |R20|, -RZ ;  /* 0x800000ff14267221 */ /* 0x000fe20000010200 */
[----:B------:R-:W-:Y:S04]  /*4220*/  BSSY B0, `(.L_x_77) ;  /* 0x0000014000007945 */ /* 0x000fe80003800000 */
        /* <DEDUP_REMOVED lines=12> */
.L_x_78:
[----:B------:R-:W-:Y:S01]  /*42f0*/  MOV R0, 0x3c80f082 ;  /* 0x3c80f08200007802 */ /* 0x000fe20000000f00 */
[----:B------:R-:W-:-:S04]  /*4300*/  FMUL R37, R20, R20 ;  /* 0x0000001414257220 */ /* 0x000fc80000400000 */
[----:B------:R-:W-:-:S04]  /*4310*/  FFMA.FTZ R0, R37, R0, -0.052303962409496307373 ;  /* 0xbd563cae25007423 */ /* 0x000fc80000010000 */
[----:B------:R-:W-:-:S04]  /*4320*/  FFMA.FTZ R0, R37, R0, 0.1331529766321182251 ;  /* 0x3e08594125007423 */ /* 0x000fc80000010000 */
[----:B------:R-:W-:-:S04]  /*4330*/  FFMA.FTZ R0, R37, R0, -0.33332768082618713379 ;  /* 0xbeaaa9ed25007423 */ /* 0x000fc80000010000 */
[----:B------:R-:W-:-:S04]  /*4340*/  FFMA.FTZ R37, R37, R0, RZ ;  /* 0x0000000025257223 */ /* 0x000fc800000100ff */
[----:B------:R-:W-:-:S07]  /*4350*/  FFMA.FTZ R0, R20, R37, R20 ;  /* 0x0000002514007223 */ /* 0x000fce0000010014 */
.L_x_79:
[----:B------:R-:W-:Y:S05]  /*4360*/  BSYNC B0 ;  /* 0x0000000000007941 */ /* 0x000fea0003800000 */
.L_x_77:
[----:B------:R-:W0:Y:S01]  /*4370*/  S2R R20, SR_TID.X ;  /* 0x0000000000147919 */ /* 0x000e220000002100 */
[----:B------:R-:W1:Y:S01]  /*4380*/  S2UR UR7, SR_CgaCtaId ;  /* 0x00000000000779c3 */ /* 0x000e620000008800 */
[----:B------:R-:W-:Y:S01]  /*4390*/  FMUL R25, R4, R25 ;  /* 0x0000001904197220 */ /* 0x000fe20000400000 */
[----:B------:R-:W-:Y:S01]  /*43a0*/  UMOV UR6, 0x400 ;  /* 0x0000040000067882 */ /* 0x000fe20000000000 */
[----:B------:R-:W-:Y:S01]  /*43b0*/  FMUL R27, R6, R27 ;  /* 0x0000001b061b7220 */ /* 0x000fe20000400000 */
        /* <DEDUP_REMOVED lines=14> */
[----:B------:R-:W-:-:S02]  /*44a0*/  LOP3.LUT R0, R2, 0x3fc, RZ, 0xc0, !PT ;  /* 0x000003fc02007812 */ /* 0x000fc400078ec0ff */
[----:B------:R-:W-:Y:S02]  /*44b0*/  MOV R19, UR4 ;  /* 0x0000000400137c02 */ /* 0x000fe40008000f00 */
[----:B------:R-:W-:Y:S01]  /*44c0*/  MOV R28, UR5 ;  /* 0x00000005001c7c02 */ /* 0x000fe20008000f00 */
[----:B-1----:R-:W-:Y:S01]  /*44d0*/  UPRMT UR6, UR7, 0x654, UR6 ;  /* 0x0000065407067896 */ /* 0x002fe20008000006 */
[----:B0-----:R-:W-:Y:S02]  /*44e0*/  SHF.L.U32 R4, R20, 0x8, RZ ;  /* 0x0000000814047819 */ /* 0x001fe400000006ff */
[----:B------:R-:W-:Y:S02]  /*44f0*/  LOP3.LUT R20, R3, UR5, RZ, 0xfc, !PT ;  /* 0x0000000503147c12 */ /* 0x000fe4000f8efcff */
[----:B------:R-:W-:Y:S02]  /*4500*/  LOP3.LUT R4, R4, 0xf00, RZ, 0xc0, !PT ;  /* 0x00000f0004047812 */ /* 0x000fe400078ec0ff */
[----:B------:R-:W-:-:S02]  /*4510*/  ISETP.GE.AND P0, PT, R20, 0x100, PT ;  /* 0x000001001400780c */ /* 0x000fc40003f06270 */
[C---:B------:R-:W-:Y:S02]  /*4520*/  LOP3.LUT R6, R4.reuse, 0x40, RZ, 0xfc, !PT ;  /* 0x0000004004067812 */ /* 0x040fe400078efcff */
[C---:B------:R-:W-:Y:S02]  /*4530*/  LOP3.LUT R8, R4.reuse, 0x80, RZ, 0xfc, !PT ;  /* 0x0000008004087812 */ /* 0x040fe400078efcff */
[C---:B------:R-:W-:Y:S02]  /*4540*/  LOP3.LUT R5, R4.reuse, R3, RZ, 0xfc, !PT ;  /* 0x0000000304057212 */ /* 0x040fe400078efcff */
[C---:B------:R-:W-:Y:S02]  /*4550*/  LOP3.LUT R9, R4.reuse, 0xc0, RZ, 0xfc, !PT ;  /* 0x000000c004097812 */ /* 0x040fe400078efcff */
[----:B------:R-:W-:Y:S02]  /*4560*/  LEA.HI R4, R4, UR6, RZ, 0x1e ;  /* 0x0000000604047c11 */ /* 0x000fe4000f8ff0ff */
[----:B------:R-:W-:-:S02]  /*4570*/  LEA.HI R6, R6, UR6, RZ, 0x1e ;  /* 0x0000000606067c11 */ /* 0x000fc4000f8ff0ff */
[----:B------:R-:W-:Y:S02]  /*4580*/  LEA.HI R8, R8, UR6, RZ, 0x1e ;  /* 0x0000000608087c11 */ /* 0x000fe4000f8ff0ff */
[----:B------:R-:W-:Y:S02]  /*4590*/  LEA.HI R10, R9, UR6, RZ, 0x1e ;  /* 0x00000006090a7c11 */ /* 0x000fe4000f8ff0ff */
[C---:B------:R-:W-:Y:S02]  /*45a0*/  LEA R4, R5.reuse, R4, 0x2 ;  /* 0x0000000405047211 */ /* 0x040fe400078e10ff */
[C---:B------:R-:W-:Y:S02]  /*45b0*/  LEA R6, R5.reuse, R6, 0x2 ;  /* 0x0000000605067211 */ /* 0x040fe400078e10ff */
[C---:B------:R-:W-:Y:S01]  /*45c0*/  LEA R8, R5.reuse, R8, 0x2 ;  /* 0x0000000805087211 */ /* 0x040fe200078e10ff */
[----:B------:R-:W-:Y:S01]  /*45d0*/  STS [R4], R13 ;  /* 0x0000000d04007388 */ /* 0x000fe20000000800 */
[----:B------:R-:W-:-:S02]  /*45e0*/  LEA R17, R5, R10, 0x2 ;  /* 0x0000000a05117211 */ /* 0x000fc400078e10ff */
[C---:B------:R-:W-:Y:S01]  /*45f0*/  LOP3.LUT R9, R0.reuse, 0x400, RZ, 0xfc, !PT ;  /* 0x0000040000097812 */ /* 0x040fe200078efcff */
[----:B------:R-:W-:Y:S01]  /*4600*/  STS [R6+0x100], R15 ;  /* 0x0001000f06007388 */ /* 0x000fe20000000800 */
[----:B------:R-:W-:Y:S02]  /*4610*/  LOP3.LUT R10, R0, 0x800, RZ, 0xfc, !PT ;  /* 0x00000800000a7812 */ /* 0x000fe400078efcff */
[----:B------:R-:W-:Y:S01]  /*4620*/  SHF.R.U32.HI R5, RZ, 0x2, R2 ;  /* 0x00000002ff057819 */ /* 0x000fe20000011602 */
[----:B------:R-:W-:Y:S01]  /*4630*/  STS [R8+0x200], R14 ;  /* 0x0002000e08007388 */ /* 0x000fe20000000800 */
[----:B------:R-:W-:Y:S02]  /*4640*/  SHF.R.U32.HI R9, RZ, 0x2, R9 ;  /* 0x00000002ff097819 */ /* 0x000fe40000011609 */
[----:B------:R-:W-:Y:S01]  /*4650*/  SHF.R.U32.HI R10, RZ, 0x2, R10 ;  /* 0x00000002ff0a7819 */ /* 0x000fe2000001160a */
[----:B------:R-:W-:Y:S01]  /*4660*/  STS [R17+0x300], R32 ;  /* 0x0003002011007388 */ /* 0x000fe20000000800 */
[----:B------:R-:W-:-:S02]  /*4670*/  LOP3.LUT R5, R5, 0xf0, RZ, 0xc0, !PT ;  /* 0x000000f005057812 */ /* 0x000fc400078ec0ff */
[----:B------:R-:W-:Y:S01]  /*4680*/  LOP3.LUT R9, R9, 0x1f0, RZ, 0xc0, !PT ;  /* 0x000001f009097812 */ /* 0x000fe200078ec0ff */
[----:B------:R0:W-:Y:S01]  /*4690*/  STS [R4+0x40], R7 ;  /* 0x0000400704007388 */ /* 0x0001e20000000800 */
[----:B------:R-:W-:Y:S02]  /*46a0*/  LOP3.LUT R10, R10, 0x2f0, RZ, 0xc0, !PT ;  /* 0x000002f00a0a7812 */ /* 0x000fe400078ec0ff */
[----:B------:R-:W-:Y:S01]  /*46b0*/  IADD3 R5, R5, UR6, RZ ;  /* 0x0000000605057c10 */ /* 0x000fe2000fffe0ff */
[----:B------:R-:W-:Y:S01]  /*46c0*/  STS [R6+0x140], R34 ;  /* 0x0001402206007388 */ /* 0x000fe20000000800 */
[----:B------:R-:W-:Y:S02]  /*46d0*/  IADD3 R9, R9, UR6, RZ ;  /* 0x0000000609097c10 */ /* 0x000fe4000fffe0ff */
[C---:B------:R-:W-:Y:S01]  /*46e0*/  LEA R5, R0.reuse, R5, 0x2 ;  /* 0x0000000500057211 */ /* 0x040fe200078e10ff */
[----:B------:R-:W-:Y:S01]  /*46f0*/  STS [R8+0x240], R23 ;  /* 0x0002401708007388 */ /* 0x000fe20000000800 */
[----:B------:R-:W-:-:S02]  /*4700*/  LEA R9, R0, R9, 0x2 ;  /* 0x0000000900097211 */ /* 0x000fc400078e10ff */
[----:B0-----:R-:W-:Y:S01]  /*4710*/  IADD3 R7, R10, UR6, RZ ;  /* 0x000000060a077c10 */ /* 0x001fe2000fffe0ff */
[----:B------:R-:W-:Y:S01]  /*4720*/  STS [R17+0x340], R25 ;  /* 0x0003401911007388 */ /* 0x000fe20000000800 */
[----:B------:R-:W-:Y:S02]  /*4730*/  LOP3.LUT R2, R19, 0x3c, R2, 0xf8, !PT ;  /* 0x0000003c13027812 */ /* 0x000fe400078ef802 */
[----:B------:R-:W-:Y:S01]  /*4740*/  LEA R12, R0, R7, 0x2 ;  /* 0x00000007000c7211 */ /* 0x000fe200078e10ff */
[----:B------:R0:W-:Y:S01]  /*4750*/  STS [R4+0x80], R24 ;  /* 0x0000801804007388 */ /* 0x0001e20000000800 */
[----:B------:R-:W-:-:S03]  /*4760*/  SHF.R.S32.HI R19, RZ, 0x1f, R2 ;  /* 0x0000001fff137819 */ /* 0x000fc60000011402 */
[----:B------:R-:W-:Y:S01]  /*4770*/  STS [R6+0x180], R35 ;  /* 0x0001802306007388 */ /* 0x000fe20000000800 */
[----:B------:R-:W-:-:S03]  /*4780*/  LEA.HI R19, R19, R2, RZ, 0xa ;  /* 0x0000000213137211 */ /* 0x000fc600078f50ff */
[----:B------:R1:W-:Y:S01]  /*4790*/  STS [R8+0x280], R26 ;  /* 0x0002801a08007388 */ /* 0x0003e20000000800 */
[C---:B------:R-:W-:Y:S02]  /*47a0*/  SHF.L.U32 R18, R19.reuse, 0x8, RZ ;  /* 0x0000000813127819 */ /* 0x040fe400000006ff */
[----:B------:R-:W-:Y:S01]  /*47b0*/  LOP3.LUT R19, R19, 0xfffffc00, RZ, 0xc0, !PT ;  /* 0xfffffc0013137812 */ /* 0x000fe200078ec0ff */
[----:B------:R2:W-:Y:S01]  /*47c0*/  STS [R17+0x380], R27 ;  /* 0x0003801b11007388 */ /* 0x0005e20000000800 */
[----:B0-----:R-:W-:-:S03]  /*47d0*/  LOP3.LUT R24, R0, 0xc00, RZ, 0xfc, !PT ;  /* 0x00000c0000187812 */ /* 0x001fc600078efcff */
[----:B------:R-:W-:Y:S01]  /*47e0*/  STS [R4+0xc0], R33 ;  /* 0x0000c02104007388 */ /* 0x000fe20000000800 */
[----:B------:R-:W-:Y:S02]  /*47f0*/  SHF.R.U32.HI R24, RZ, 0x2, R24 ;  /* 0x00000002ff187819 */ /* 0x000fe40000011618 */
[----:B-1----:R-:W-:Y:S01]  /*4800*/  MOV R26, UR5 ;  /* 0x00000005001a7c02 */ /* 0x002fe20008000f00 */
[----:B------:R0:W-:Y:S01]  /*4810*/  STS [R6+0x1c0], R22 ;  /* 0x0001c01606007388 */ /* 0x0001e20000000800 */
[----:B------:R-:W-:-:S03]  /*4820*/  LOP3.LUT R24, R24, 0x3f0, RZ, 0xc0, !PT ;  /* 0x000003f018187812 */ /* 0x000fc600078ec0ff */
[----:B------:R1:W-:Y:S01]  /*4830*/  STS [R8+0x2c0], R21 ;  /* 0x0002c01508007388 */ /* 0x0003e20000000800 */
[----:B--2---:R-:W-:-:S03]  /*4840*/  IADD3 R27, R24, UR6, RZ ;  /* 0x00000006181b7c10 */ /* 0x004fc6000fffe0ff */
[----:B------:R2:W-:Y:S01]  /*4850*/  STS [R17+0x3c0], R16 ;  /* 0x0003c01011007388 */ /* 0x0005e20000000800 */
[----:B------:R-:W-:Y:S02]  /*4860*/  LEA R27, R0, R27, 0x2 ;  /* 0x0000001b001b7211 */ /* 0x000fe400078e10ff */
[----:B0-----:R-:W-:Y:S01]  /*4870*/  MOV R22, UR5 ;  /* 0x0000000500167c02 */ /* 0x001fe20008000f00 */
[----:B------:R-:W-:Y:S01]  /*4880*/  BAR.SYNC.DEFER_BLOCKING 0x0 ;  /* 0x0000000000007b1d */ /* 0x000fe20000010000 */
[----:B-1----:R-:W-:Y:S02]  /*4890*/  LOP3.LUT R21, R18, 0xfffc0000, RZ, 0xc0, !PT ;  /* 0xfffc000012157812 */ /* 0x002fe400078ec0ff */
[----:B------:R-:W-:-:S05]  /*48a0*/  LOP3.LUT R22, R22, 0x30, R3, 0xfe, !PT ;  /* 0x0000003016167812 */ /* 0x000fca00078efe03 */
[----:B--2---:R-:W0:Y:S01]  /*48b0*/  LDC.64 R16, c[0x0][0x238] ;  /* 0x00008e00ff107b82 */ /* 0x004e220000000a00 */
[----:B------:R-:W-:Y:S02]  /*48c0*/  LOP3.LUT R18, R26, 0x20, R3, 0xfe, !PT ;  /* 0x000000201a127812 */ /* 0x000fe400078efe03 */
[----:B------:R-:W-:Y:S02]  /*48d0*/  LOP3.LUT R3, R28, 0x10, R3, 0xfe, !PT ;  /* 0x000000101c037812 */ /* 0x000fe400078efe03 */
[----:B------:R-:W-:Y:S02]  /*48e0*/  IADD3 R23, R21, R2, -R19 ;  /* 0x0000000215177210 */ /* 0x000fe40007ffe813 */
[----:B------:R-:W-:Y:S02]  /*48f0*/  ISETP.GE.AND P1, PT, R3, 0x100, PT ;  /* 0x000001000300780c */ /* 0x000fe40003f26270 */
[----:B------:R-:W-:Y:S02]  /*4900*/  ISETP.GE.AND P2, PT, R18, 0x100, PT ;  /* 0x000001001200780c */ /* 0x000fe40003f46270 */
[----:B------:R-:W-:-:S02]  /*4910*/  LEA R19, R20, R23, 0xa ;  /* 0x0000001714137211 */ /* 0x000fc400078e50ff */
[----:B------:R-:W-:Y:S02]  /*4920*/  ISETP.GE.AND P3, PT, R22, 0x100, PT ;  /* 0x000001001600780c */ /* 0x000fe40003f66270 */
[-C--:B------:R-:W-:Y:S02]  /*4930*/  LEA R21, R3, R23.reuse, 0xa ;  /* 0x0000001703157211 */ /* 0x080fe400078e50ff */
[----:B------:R-:W-:Y:S01]  /*4940*/  LEA R25, R18, R23, 0xa ;  /* 0x0000001712197211 */ /* 0x000fe200078e50ff */
[----:B------:R-:W1:Y:S04]  /*4950*/  LDS.128 R4, [R5] ;  /* 0x0000000005047984 */ /* 0x000e680000000c00 */
[----:B------:R-:W2:Y:S01]  /*4960*/  LDS.128 R8, [R9+0x1000] ;  /* 0x0010000009087984 */ /* 0x000ea20000000c00 */
[----:B0-----:R-:W-:-:S03]  /*4970*/  IMAD.WIDE R2, R19, 0x4, R16 ;  /* 0x0000000413027825 */ /* 0x001fc600078e0210 */
[----:B------:R-:W0:Y:S01]  /*4980*/  LDS.128 R12, [R12+0x2000] ;  /* 0x002000000c0c7984 */ /* 0x000e220000000c00 */
[----:B------:R-:W-:-:S04]  /*4990*/  IMAD.WIDE R18, R21, 0x4, R16 ;  /* 0x0000000415127825 */ /* 0x000fc800078e0210 */
[----:B------:R-:W-:Y:S01]  /*49a0*/  IMAD.WIDE R20, R25, 0x4, R16 ;  /* 0x0000000419147825 */ /* 0x000fe200078e0210 */
[----:B-1----:R1:W-:Y:S04]  /*49b0*/  @!P0 STG.E.128 desc[UR8][R2.64], R4 ;  /* 0x0000000402008986 */ /* 0x0023e8000c101d08 */
[----:B--2---:R1:W-:Y:S04]  /*49c0*/  @!P1 STG.E.128 desc[UR8][R18.64], R8 ;  /* 0x0000000812009986 */ /* 0x0043e8000c101d08 */
[----:B0-----:R1:W-:Y:S01]  /*49d0*/  @!P2 STG.E.128 desc[UR8][R20.64], R12 ;  /* 0x0000000c1400a986 */ /* 0x0013e2000c101d08 */
[----:B------:R-:W-:Y:S05]  /*49e0*/  @P3 EXIT ;  /* 0x000000000000394d */ /* 0x000fea0003800000 */
[----:B------:R-:W0:Y:S01]  /*49f0*/  LDS.128 R24, [R27+0x3000] ;  /* 0x003000001b187984 */ /* 0x000e220000000c00 */
[----:B------:R-:W-:-:S05]  /*4a00*/  LEA R23, R22, R23, 0xa ;  /* 0x0000001716177211 */ /* 0x000fca00078e50ff */
[----:B------:R-:W-:-:S05]  /*4a10*/  IMAD.WIDE R16, R23, 0x4, R16 ;  /* 0x0000000417107825 */ /* 0x000fca00078e0210 */
[----:B0-----:R-:W-:Y:S01]  /*4a20*/  STG.E.128 desc[UR8][R16.64], R24 ;  /* 0x0000001810007986 */ /* 0x001fe2000c101d08 */
[----:B------:R-:W-:Y:S05]  /*4a30*/  EXIT ;  /* 0x000000000000794d */ /* 0x000fea0003800000 */
.L_x_80:
[----:B------:R-:W-:-:S00]  /*4a40*/  BRA `(.L_x_80) ;  /* 0xfffffffc00fc7947 */ /* 0x000fc0000383ffff */
[----:B------:R-:W-:-:S00]  /*4a50*/  NOP ;  /* 0x0000000000007918 */ /* 0x000fc00000000000 */
        /* <DEDUP_REMOVED lines=10> */
.L_x_81:


//--------------------- .nv.global.init           --------------------------
	.section	.nv.global.init,"aw",@progbits
.nv.global.init:
	.type		_$_str,@object
	.size		_$_str,(_$_str_$_2 - _$_str)
_$_str:
        /*0000*/ 	.byte	0x5f, 0x5f, 0x43, 0x55, 0x44, 0x41, 0x5f, 0x46, 0x54, 0x5a, 0x00
	.type		_$_str_$_2,@object
	.size		_$_str_$_2,(.L_1 - _$_str_$_2)
_$_str_$_2:
        /*000b*/ 	.byte	0x5f, 0x5f, 0x43, 0x55, 0x44, 0x41, 0x5f, 0x50, 0x52, 0x45, 0x43, 0x5f, 0x53, 0x51, 0x52, 0x54
        /*001b*/ 	.byte	0x00
.L_1:


//--------------------- .nv.shared.triton_poi_fused__native_batch_norm_legit_no_training_mul_softplus_tanh_8 --------------------------
	.section	.nv.shared.triton_poi_fused__native_batch_norm_legit_no_training_mul_softplus_tanh_8,"aw",@nobits
	.sectionflags	@""
	.align	16
	.zero		1024


//--------------------- .nv.constant0.triton_poi_fused__native_batch_norm_legit_no_training_mul_softplus_tanh_8 --------------------------
	.section	.nv.constant0.triton_poi_fused__native_batch_norm_legit_no_training_mul_softplus_tanh_8,"a",@progbits
	.sectionflags	@""
	.align	4
.nv.constant0.triton_poi_fused__native_batch_norm_legit_no_training_mul_softplus_tanh_8:
	.zero		584
